//
// Generated by NVIDIA NVVM Compiler
//
// Compiler Build ID: CL-36424714
// Cuda compilation tools, release 13.0, V13.0.88
// Based on NVVM 20.0.0
//

.version 9.0
.target sm_100
.address_size 64

	// .globl	_Z6map_m1Pdi
.func  (.param .align 16 .b8 func_retval0[16]) __internal_trig_reduction_slowpathd
(
	.param .b64 __internal_trig_reduction_slowpathd_param_0
)
;
.global .align 8 .b8 __cudart_i2opi_d[144] = {8, 93, 141, 31, 177, 95, 251, 107, 234, 146, 82, 138, 247, 57, 7, 61, 123, 241, 229, 235, 199, 186, 39, 117, 45, 234, 95, 158, 102, 63, 70, 79, 183, 9, 203, 39, 207, 126, 54, 109, 31, 109, 10, 90, 139, 17, 47, 239, 15, 152, 5, 222, 255, 151, 248, 31, 59, 40, 249, 189, 139, 95, 132, 156, 244, 57, 83, 131, 57, 214, 145, 57, 65, 126, 95, 180, 38, 112, 156, 233, 132, 68, 187, 46, 245, 53, 130, 232, 62, 167, 41, 177, 28, 235, 29, 254, 28, 146, 209, 9, 234, 46, 73, 6, 224, 210, 77, 66, 58, 110, 36, 183, 97, 197, 187, 222, 171, 99, 81, 254, 65, 144, 67, 60, 153, 149, 98, 219, 192, 221, 52, 245, 209, 87, 39, 252, 41, 21, 68, 78, 110, 131, 249, 162};

.visible .entry _Z6map_m1Pdi(
	.param .u64 .ptr .align 1 _Z6map_m1Pdi_param_0,
	.param .u32 _Z6map_m1Pdi_param_1
)
{
	.reg .pred 	%p<5>;
	.reg .b32 	%r<21>;
	.reg .b64 	%rd<5>;
	.reg .b64 	%fd<31>;

	ld.param.u64 	%rd3, [_Z6map_m1Pdi_param_0];
	ld.param.u32 	%r6, [_Z6map_m1Pdi_param_1];
	mov.u32 	%r7, %tid.x;
	mov.u32 	%r8, %ctaid.x;
	mov.u32 	%r1, %ntid.x;
	mad.lo.s32 	%r20, %r8, %r1, %r7;
	setp.ge.u32 	%p1, %r20, %r6;
	@%p1 bra 	$L__BB0_6;
	mov.u32 	%r9, %nctaid.x;
	mul.lo.s32 	%r3, %r1, %r9;
	cvta.to.global.u64 	%rd1, %rd3;
$L__BB0_2:
	mul.wide.u32 	%rd4, %r20, 8;
	add.s64 	%rd2, %rd1, %rd4;
	ld.global.f64 	%fd1, [%rd2];
	{
	.reg .b32 %temp; 
	mov.b64 	{%temp, %r10}, %fd1;
	}
	and.b32  	%r11, %r10, 2147483647;
	{
	.reg .b32 %temp; 
	mov.b64 	{%r12, %temp}, %fd1;
	}
	mov.b64 	%fd2, {%r12, %r11};
	{
	.reg .b32 %temp; 
	mov.b64 	{%temp, %r13}, %fd2;
	}
	setp.gt.u32 	%p2, %r13, 1082536910;
	@%p2 bra 	$L__BB0_4;
	fma.rn.f64 	%fd6, %fd2, 0d3FF71547652B82FE, 0d4338000000000000;
	{
	.reg .b32 %temp; 
	mov.b64 	{%r14, %temp}, %fd6;
	}
	mov.f64 	%fd7, 0dC338000000000000;
	add.rn.f64 	%fd8, %fd6, %fd7;
	fma.rn.f64 	%fd9, %fd8, 0dBFE62E42FEFA39EF, %fd2;
	fma.rn.f64 	%fd10, %fd8, 0dBC7ABC9E3B39803F, %fd9;
	fma.rn.f64 	%fd11, %fd10, 0d3E5ADE1569CE2BDF, 0d3E928AF3FCA213EA;
	fma.rn.f64 	%fd12, %fd11, %fd10, 0d3EC71DEE62401315;
	fma.rn.f64 	%fd13, %fd12, %fd10, 0d3EFA01997C89EB71;
	fma.rn.f64 	%fd14, %fd13, %fd10, 0d3F2A01A014761F65;
	fma.rn.f64 	%fd15, %fd14, %fd10, 0d3F56C16C1852B7AF;
	fma.rn.f64 	%fd16, %fd15, %fd10, 0d3F81111111122322;
	fma.rn.f64 	%fd17, %fd16, %fd10, 0d3FA55555555502A1;
	fma.rn.f64 	%fd18, %fd17, %fd10, 0d3FC5555555555511;
	fma.rn.f64 	%fd19, %fd18, %fd10, 0d3FE000000000000B;
	fma.rn.f64 	%fd20, %fd19, %fd10, 0d3FF0000000000000;
	fma.rn.f64 	%fd21, %fd20, %fd10, 0d3FF0000000000000;
	shl.b32 	%r15, %r14, 20;
	{
	.reg .b32 %temp; 
	mov.b64 	{%r16, %temp}, %fd21;
	}
	{
	.reg .b32 %temp; 
	mov.b64 	{%temp, %r17}, %fd21;
	}
	add.s32 	%r18, %r15, %r17;
	add.s32 	%r19, %r18, -2097152;
	mov.b64 	%fd22, {%r16, %r19};
	rcp.approx.ftz.f64 	%fd23, %fd22;
	neg.f64 	%fd24, %fd22;
	fma.rn.f64 	%fd25, %fd24, %fd23, 0d3FF0000000000000;
	fma.rn.f64 	%fd26, %fd25, %fd25, %fd25;
	fma.rn.f64 	%fd27, %fd26, %fd23, %fd23;
	fma.rn.f64 	%fd30, %fd27, 0d3FB0000000000000, %fd22;
	bra.uni 	$L__BB0_5;
$L__BB0_4:
	setp.le.f64 	%p3, %fd1, 0d7FF0000000000000;
	selp.f64 	%fd30, 0d7FF0000000000000, %fd1, %p3;
$L__BB0_5:
	add.f64 	%fd28, %fd30, %fd30;
	add.f64 	%fd29, %fd28, 0d3FF0000000000000;
	st.global.f64 	[%rd2], %fd29;
	add.s32 	%r20, %r20, %r3;
	setp.lt.u32 	%p4, %r20, %r6;
	@%p4 bra 	$L__BB0_2;
$L__BB0_6:
	ret;

}
	// .globl	_Z6map_m2PdS_i
.visible .entry _Z6map_m2PdS_i(
	.param .u64 .ptr .align 1 _Z6map_m2PdS_i_param_0,
	.param .u64 .ptr .align 1 _Z6map_m2PdS_i_param_1,
	.param .u32 _Z6map_m2PdS_i_param_2
)
{
	.reg .pred 	%p<18>;
	.reg .b32 	%r<24>;
	.reg .b64 	%rd<9>;
	.reg .b64 	%fd<99>;

	ld.param.u64 	%rd5, [_Z6map_m2PdS_i_param_0];
	ld.param.u64 	%rd4, [_Z6map_m2PdS_i_param_1];
	ld.param.u32 	%r12, [_Z6map_m2PdS_i_param_2];
	cvta.to.global.u64 	%rd1, %rd5;
	mov.u32 	%r13, %tid.x;
	mov.u32 	%r14, %ctaid.x;
	mov.u32 	%r1, %ntid.x;
	mad.lo.s32 	%r21, %r14, %r1, %r13;
	setp.ge.u32 	%p5, %r21, %r12;
	@%p5 bra 	$L__BB1_20;
	mov.u32 	%r15, %nctaid.x;
	mul.lo.s32 	%r3, %r1, %r15;
	cvta.to.global.u64 	%rd2, %rd4;
$L__BB1_2:
	setp.ne.s32 	%p6, %r21, 0;
	@%p6 bra 	$L__BB1_11;
	ld.global.f64 	%fd1, [%rd1];
	abs.f64 	%fd2, %fd1;
	setp.neu.f64 	%p11, %fd2, 0d7FF0000000000000;
	@%p11 bra 	$L__BB1_5;
	mov.f64 	%fd64, 0d0000000000000000;
	mul.rn.f64 	%fd94, %fd1, %fd64;
	mov.pred 	%p16, -1;
	bra.uni 	$L__BB1_8;
$L__BB1_5:
	mul.f64 	%fd59, %fd1, 0d3FE45F306DC9C883;
	cvt.rni.s32.f64 	%r22, %fd59;
	cvt.rn.f64.s32 	%fd60, %r22;
	fma.rn.f64 	%fd61, %fd60, 0dBFF921FB54442D18, %fd1;
	fma.rn.f64 	%fd62, %fd60, 0dBC91A62633145C00, %fd61;
	fma.rn.f64 	%fd94, %fd60, 0dB97B839A252049C0, %fd62;
	setp.ltu.f64 	%p12, %fd2, 0d41E0000000000000;
	@%p12 bra 	$L__BB1_7;
	{ // callseq 1, 0
	.param .b64 param0;
	st.param.f64 	[param0], %fd1;
	.param .align 16 .b8 retval0[16];
	call.uni (retval0), 
	__internal_trig_reduction_slowpathd, 
	(
	param0
	);
	ld.param.f64 	%fd94, [retval0];
	ld.param.b32 	%r22, [retval0+8];
	} // callseq 1
$L__BB1_7:
	and.b32  	%r20, %r22, 1;
	setp.eq.b32 	%p13, %r20, 1;
	not.pred 	%p16, %p13;
$L__BB1_8:
	mul.f64 	%fd65, %fd94, %fd94;
	fma.rn.f64 	%fd66, %fd65, 0d3EE48DAC2799BCB9, 0dBEF9757C5B27EBB1;
	fma.rn.f64 	%fd67, %fd66, %fd65, 0d3F0980E90FD91E04;
	fma.rn.f64 	%fd68, %fd67, %fd65, 0dBEFAE2B0417D7E1D;
	fma.rn.f64 	%fd69, %fd68, %fd65, 0d3F119F5341BFBA57;
	fma.rn.f64 	%fd70, %fd69, %fd65, 0d3F15E791A00F6919;
	fma.rn.f64 	%fd71, %fd70, %fd65, 0d3F2FF2E7FADEC73A;
	fma.rn.f64 	%fd72, %fd71, %fd65, 0d3F434BC1B206DA62;
	fma.rn.f64 	%fd73, %fd72, %fd65, 0d3F57DB18EF2F83F9;
	fma.rn.f64 	%fd74, %fd73, %fd65, 0d3F6D6D2E7AE49FBC;
	fma.rn.f64 	%fd75, %fd74, %fd65, 0d3F8226E3A816A776;
	fma.rn.f64 	%fd76, %fd75, %fd65, 0d3F9664F485D25660;
	fma.rn.f64 	%fd77, %fd76, %fd65, 0d3FABA1BA1BABF31D;
	fma.rn.f64 	%fd78, %fd77, %fd65, 0d3FC11111111105D2;
	fma.rn.f64 	%fd79, %fd78, %fd65, 0d3FD555555555555E;
	mul.f64 	%fd8, %fd65, %fd79;
	fma.rn.f64 	%fd95, %fd8, %fd94, %fd94;
	@%p16 bra 	$L__BB1_10;
	sub.f64 	%fd80, %fd95, %fd94;
	neg.f64 	%fd81, %fd80;
	fma.rn.f64 	%fd82, %fd8, %fd94, %fd81;
	rcp.approx.ftz.f64 	%fd83, %fd95;
	neg.f64 	%fd84, %fd95;
	fma.rn.f64 	%fd85, %fd84, %fd83, 0d3FF0000000000000;
	fma.rn.f64 	%fd86, %fd85, %fd85, %fd85;
	fma.rn.f64 	%fd87, %fd86, %fd83, %fd83;
	neg.f64 	%fd88, %fd87;
	fma.rn.f64 	%fd89, %fd95, %fd88, 0d3FF0000000000000;
	fma.rn.f64 	%fd90, %fd88, %fd82, %fd89;
	fma.rn.f64 	%fd95, %fd90, %fd88, %fd88;
$L__BB1_10:
	rcp.rn.f64 	%fd91, %fd95;
	abs.f64 	%fd92, %fd91;
	st.global.f64 	[%rd1], %fd92;
	bra.uni 	$L__BB1_19;
$L__BB1_11:
	mul.wide.u32 	%rd6, %r21, 8;
	add.s64 	%rd3, %rd1, %rd6;
	ld.global.f64 	%fd23, [%rd3];
	add.s32 	%r16, %r21, -1;
	mul.wide.u32 	%rd7, %r16, 8;
	add.s64 	%rd8, %rd2, %rd7;
	ld.global.f64 	%fd24, [%rd8];
	add.f64 	%fd12, %fd23, %fd24;
	abs.f64 	%fd13, %fd12;
	setp.neu.f64 	%p7, %fd13, 0d7FF0000000000000;
	@%p7 bra 	$L__BB1_13;
	mov.f64 	%fd30, 0d0000000000000000;
	mul.rn.f64 	%fd97, %fd12, %fd30;
	mov.pred 	%p17, -1;
	bra.uni 	$L__BB1_16;
$L__BB1_13:
	mul.f64 	%fd25, %fd12, 0d3FE45F306DC9C883;
	cvt.rni.s32.f64 	%r23, %fd25;
	cvt.rn.f64.s32 	%fd26, %r23;
	fma.rn.f64 	%fd27, %fd26, 0dBFF921FB54442D18, %fd12;
	fma.rn.f64 	%fd28, %fd26, 0dBC91A62633145C00, %fd27;
	fma.rn.f64 	%fd97, %fd26, 0dB97B839A252049C0, %fd28;
	setp.ltu.f64 	%p8, %fd13, 0d41E0000000000000;
	@%p8 bra 	$L__BB1_15;
	{ // callseq 0, 0
	.param .b64 param0;
	st.param.f64 	[param0], %fd12;
	.param .align 16 .b8 retval0[16];
	call.uni (retval0), 
	__internal_trig_reduction_slowpathd, 
	(
	param0
	);
	ld.param.f64 	%fd97, [retval0];
	ld.param.b32 	%r23, [retval0+8];
	} // callseq 0
$L__BB1_15:
	and.b32  	%r18, %r23, 1;
	setp.eq.b32 	%p9, %r18, 1;
	not.pred 	%p17, %p9;
$L__BB1_16:
	mul.f64 	%fd31, %fd97, %fd97;
	fma.rn.f64 	%fd32, %fd31, 0d3EE48DAC2799BCB9, 0dBEF9757C5B27EBB1;
	fma.rn.f64 	%fd33, %fd32, %fd31, 0d3F0980E90FD91E04;
	fma.rn.f64 	%fd34, %fd33, %fd31, 0dBEFAE2B0417D7E1D;
	fma.rn.f64 	%fd35, %fd34, %fd31, 0d3F119F5341BFBA57;
	fma.rn.f64 	%fd36, %fd35, %fd31, 0d3F15E791A00F6919;
	fma.rn.f64 	%fd37, %fd36, %fd31, 0d3F2FF2E7FADEC73A;
	fma.rn.f64 	%fd38, %fd37, %fd31, 0d3F434BC1B206DA62;
	fma.rn.f64 	%fd39, %fd38, %fd31, 0d3F57DB18EF2F83F9;
	fma.rn.f64 	%fd40, %fd39, %fd31, 0d3F6D6D2E7AE49FBC;
	fma.rn.f64 	%fd41, %fd40, %fd31, 0d3F8226E3A816A776;
	fma.rn.f64 	%fd42, %fd41, %fd31, 0d3F9664F485D25660;
	fma.rn.f64 	%fd43, %fd42, %fd31, 0d3FABA1BA1BABF31D;
	fma.rn.f64 	%fd44, %fd43, %fd31, 0d3FC11111111105D2;
	fma.rn.f64 	%fd45, %fd44, %fd31, 0d3FD555555555555E;
	mul.f64 	%fd19, %fd31, %fd45;
	fma.rn.f64 	%fd98, %fd19, %fd97, %fd97;
	@%p17 bra 	$L__BB1_18;
	sub.f64 	%fd46, %fd98, %fd97;
	neg.f64 	%fd47, %fd46;
	fma.rn.f64 	%fd48, %fd19, %fd97, %fd47;
	rcp.approx.ftz.f64 	%fd49, %fd98;
	neg.f64 	%fd50, %fd98;
	fma.rn.f64 	%fd51, %fd50, %fd49, 0d3FF0000000000000;
	fma.rn.f64 	%fd52, %fd51, %fd51, %fd51;
	fma.rn.f64 	%fd53, %fd52, %fd49, %fd49;
	neg.f64 	%fd54, %fd53;
	fma.rn.f64 	%fd55, %fd98, %fd54, 0d3FF0000000000000;
	fma.rn.f64 	%fd56, %fd54, %fd48, %fd55;
	fma.rn.f64 	%fd98, %fd56, %fd54, %fd54;
$L__BB1_18:
	rcp.rn.f64 	%fd57, %fd98;
	abs.f64 	%fd58, %fd57;
	st.global.f64 	[%rd3], %fd58;
$L__BB1_19:
	add.s32 	%r21, %r21, %r3;
	setp.lt.u32 	%p15, %r21, %r12;
	@%p15 bra 	$L__BB1_2;
$L__BB1_20:
	ret;

}
	// .globl	_Z5mergePKdPdi
.visible .entry _Z5mergePKdPdi(
	.param .u64 .ptr .align 1 _Z5mergePKdPdi_param_0,
	.param .u64 .ptr .align 1 _Z5mergePKdPdi_param_1,
	.param .u32 _Z5mergePKdPdi_param_2
)
{
	.reg .pred 	%p<3>;
	.reg .b32 	%r<11>;
	.reg .b64 	%rd<8>;
	.reg .b64 	%fd<4>;

	ld.param.u64 	%rd3, [_Z5mergePKdPdi_param_0];
	ld.param.u64 	%rd4, [_Z5mergePKdPdi_param_1];
	ld.param.u32 	%r6, [_Z5mergePKdPdi_param_2];
	mov.u32 	%r7, %tid.x;
	mov.u32 	%r8, %ctaid.x;
	mov.u32 	%r1, %ntid.x;
	mad.lo.s32 	%r10, %r8, %r1, %r7;
	setp.ge.u32 	%p1, %r10, %r6;
	@%p1 bra 	$L__BB2_3;
	mov.u32 	%r9, %nctaid.x;
	mul.lo.s32 	%r3, %r1, %r9;
	cvta.to.global.u64 	%rd1, %rd3;
	cvta.to.global.u64 	%rd2, %rd4;
$L__BB2_2:
	mul.wide.u32 	%rd5, %r10, 8;
	add.s64 	%rd6, %rd1, %rd5;
	ld.global.f64 	%fd1, [%rd6];
	add.s64 	%rd7, %rd2, %rd5;
	ld.global.f64 	%fd2, [%rd7];
	div.rn.f64 	%fd3, %fd1, %fd2;
	st.global.f64 	[%rd7], %fd3;
	add.s32 	%r10, %r10, %r3;
	setp.lt.u32 	%p2, %r10, %r6;
	@%p2 bra 	$L__BB2_2;
$L__BB2_3:
	ret;

}
.func  (.param .align 16 .b8 func_retval0[16]) __internal_trig_reduction_slowpathd(
	.param .b64 __internal_trig_reduction_slowpathd_param_0
)
{
	.local .align 8 .b8 	__local_depot3[40];
	.reg .b64 	%SP;
	.reg .b64 	%SPL;
	.reg .pred 	%p<10>;
	.reg .b32 	%r<47>;
	.reg .b64 	%rd<74>;
	.reg .b64 	%fd<5>;

	mov.u64 	%SPL, __local_depot3;
	ld.param.f64 	%fd4, [__internal_trig_reduction_slowpathd_param_0];
	add.u64 	%rd1, %SPL, 0;
	{
	.reg .b32 %temp; 
	mov.b64 	{%temp, %r1}, %fd4;
	}
	shr.u32 	%r2, %r1, 20;
	and.b32  	%r3, %r2, 2047;
	setp.eq.s32 	%p1, %r3, 2047;
	mov.b32 	%r46, 0;
	@%p1 bra 	$L__BB3_9;
	add.s32 	%r20, %r3, -1024;
	mov.b64 	%rd20, %fd4;
	shl.b64 	%rd2, %rd20, 11;
	shr.u32 	%r4, %r20, 6;
	sub.s32 	%r45, 15, %r4;
	sub.s32 	%r21, 19, %r4;
	setp.lt.u32 	%p2, %r20, 128;
	selp.b32 	%r6, 18, %r21, %p2;
	setp.ge.s32 	%p3, %r45, %r6;
	mov.b64 	%rd70, 0;
	@%p3 bra 	$L__BB3_4;
	add.s32 	%r23, %r6, %r4;
	neg.s32 	%r43, %r23;
	or.b64  	%rd3, %rd2, -9223372036854775808;
	mov.b64 	%rd70, 0;
	mov.b32 	%r42, 0;
	mov.u64 	%rd25, __cudart_i2opi_d;
	mov.u32 	%r44, %r45;
$L__BB3_3:
	.pragma "nounroll";
	mul.wide.s32 	%rd22, %r42, 8;
	add.s64 	%rd23, %rd1, %rd22;
	mul.wide.s32 	%rd24, %r44, 8;
	add.s64 	%rd26, %rd25, %rd24;
	ld.global.nc.u64 	%rd27, [%rd26];
	{
	.reg .u32 %r0, %r1, %r2, %r3, %alo, %ahi, %blo, %bhi, %clo, %chi;
	mov.b64 	{%alo,%ahi}, %rd27;
	mov.b64 	{%blo,%bhi}, %rd3;
	mov.b64 	{%clo,%chi}, %rd70;
	mad.lo.cc.u32 	%r0, %alo, %blo, %clo;
	madc.hi.cc.u32 	%r1, %alo, %blo, %chi;
	madc.hi.u32 	%r2, %alo, %bhi, 0;
	mad.lo.cc.u32 	%r1, %alo, %bhi, %r1;
	madc.hi.cc.u32 	%r2, %ahi, %blo, %r2;
	madc.hi.u32 	%r3, %ahi, %bhi, 0;
	mad.lo.cc.u32 	%r1, %ahi, %blo, %r1;
	madc.lo.cc.u32 	%r2, %ahi, %bhi, %r2;
	addc.u32 	%r3, %r3, 0;
	mov.b64 	%rd28, {%r0,%r1};
	mov.b64 	%rd70, {%r2,%r3};
	}
	st.local.u64 	[%rd23], %rd28;
	add.s32 	%r44, %r44, 1;
	add.s32 	%r43, %r43, 1;
	add.s32 	%r42, %r42, 1;
	setp.ne.s32 	%p4, %r43, -15;
	mov.u32 	%r45, %r6;
	@%p4 bra 	$L__BB3_3;
$L__BB3_4:
	cvt.s64.s32 	%rd29, %r45;
	cvt.u64.u32 	%rd30, %r4;
	add.s64 	%rd31, %rd30, %rd29;
	shl.b64 	%rd32, %rd31, 3;
	add.s64 	%rd33, %rd1, %rd32;
	st.local.u64 	[%rd33+-120], %rd70;
	and.b32  	%r15, %r2, 63;
	ld.local.u64 	%rd72, [%rd1+16];
	ld.local.u64 	%rd71, [%rd1+24];
	setp.eq.s32 	%p5, %r15, 0;
	@%p5 bra 	$L__BB3_6;
	shl.b64 	%rd34, %rd71, %r15;
	shr.u64 	%rd35, %rd72, 1;
	xor.b32  	%r24, %r15, 63;
	shr.u64 	%rd36, %rd35, %r24;
	or.b64  	%rd71, %rd34, %rd36;
	ld.local.u64 	%rd37, [%rd1+8];
	shl.b64 	%rd38, %rd72, %r15;
	shr.u64 	%rd39, %rd37, 1;
	shr.u64 	%rd40, %rd39, %r24;
	or.b64  	%rd72, %rd38, %rd40;
$L__BB3_6:
	and.b32  	%r25, %r1, -2147483648;
	shr.u64 	%rd41, %rd71, 62;
	cvt.u32.u64 	%r26, %rd41;
	mov.b64 	{%r27, %r28}, %rd71;
	mov.b64 	{%r29, %r30}, %rd72;
	shf.l.wrap.b32 	%r31, %r30, %r27, 2;
	shf.l.wrap.b32 	%r32, %r27, %r28, 2;
	mov.b64 	%rd42, {%r31, %r32};
	shl.b64 	%rd43, %rd72, 2;
	shr.u64 	%rd44, %rd42, 63;
	cvt.u32.u64 	%r33, %rd44;
	add.s32 	%r34, %r33, %r26;
	setp.eq.s32 	%p6, %r25, 0;
	neg.s32 	%r35, %r34;
	selp.b32 	%r46, %r34, %r35, %p6;
	setp.gt.s64 	%p7, %rd42, -1;
	mov.b64 	%rd45, 0;
	{
	.reg .u32 %r0, %r1, %r2, %r3, %a0, %a1, %a2, %a3, %b0, %b1, %b2, %b3;
	mov.b64 	{%a0,%a1}, %rd45;
	mov.b64 	{%a2,%a3}, %rd45;
	mov.b64 	{%b0,%b1}, %rd43;
	mov.b64 	{%b2,%b3}, %rd42;
	sub.cc.u32 	%r0, %a0, %b0;
	subc.cc.u32 	%r1, %a1, %b1;
	subc.cc.u32 	%r2, %a2, %b2;
	subc.u32 	%r3, %a3, %b3;
	mov.b64 	%rd46, {%r0,%r1};
	mov.b64 	%rd47, {%r2,%r3};
	}
	xor.b32  	%r36, %r25, -2147483648;
	selp.b64 	%rd73, %rd42, %rd47, %p7;
	selp.b64 	%rd14, %rd43, %rd46, %p7;
	selp.b32 	%r17, %r25, %r36, %p7;
	clz.b64 	%r37, %rd73;
	cvt.u64.u32 	%rd15, %r37;
	setp.eq.s32 	%p8, %r37, 0;
	@%p8 bra 	$L__BB3_8;
	cvt.u32.u64 	%r38, %rd15;
	and.b32  	%r39, %r38, 63;
	shl.b64 	%rd48, %rd73, %r39;
	shr.u64 	%rd49, %rd14, 1;
	not.b32 	%r40, %r38;
	and.b32  	%r41, %r40, 63;
	shr.u64 	%rd50, %rd49, %r41;
	or.b64  	%rd73, %rd48, %rd50;
$L__BB3_8:
	mov.b64 	%rd51, -3958705157555305931;
	{
	.reg .u32 %r0, %r1, %r2, %r3, %alo, %ahi, %blo, %bhi;
	mov.b64 	{%alo,%ahi}, %rd73;
	mov.b64 	{%blo,%bhi}, %rd51;
	mul.lo.u32 	%r0, %alo, %blo;
	mul.hi.u32 	%r1, %alo, %blo;
	mad.lo.cc.u32 	%r1, %alo, %bhi, %r1;
	madc.hi.u32 	%r2, %alo, %bhi, 0;
	mad.lo.cc.u32 	%r1, %ahi, %blo, %r1;
	madc.hi.cc.u32 	%r2, %ahi, %blo, %r2;
	madc.hi.u32 	%r3, %ahi, %bhi, 0;
	mad.lo.cc.u32 	%r2, %ahi, %bhi, %r2;
	addc.u32 	%r3, %r3, 0;
	mov.b64 	%rd52, {%r0,%r1};
	mov.b64 	%rd53, {%r2,%r3};
	}
	setp.gt.s64 	%p9, %rd53, 0;
	{
	.reg .u32 %r0, %r1, %r2, %r3, %a0, %a1, %a2, %a3, %b0, %b1, %b2, %b3;
	mov.b64 	{%a0,%a1}, %rd52;
	mov.b64 	{%a2,%a3}, %rd53;
	mov.b64 	{%b0,%b1}, %rd52;
	mov.b64 	{%b2,%b3}, %rd53;
	add.cc.u32 	%r0, %a0, %b0;
	addc.cc.u32 	%r1, %a1, %b1;
	addc.cc.u32 	%r2, %a2, %b2;
	addc.u32 	%r3, %a3, %b3;
	mov.b64 	%rd54, {%r0,%r1};
	mov.b64 	%rd55, {%r2,%r3};
	}
	selp.b64 	%rd56, %rd55, %rd53, %p9;
	selp.s64 	%rd57, -1, 0, %p9;
	sub.s64 	%rd58, %rd57, %rd15;
	cvt.u64.u32 	%rd59, %r17;
	shl.b64 	%rd60, %rd59, 32;
	add.s64 	%rd61, %rd56, 1;
	shr.u64 	%rd62, %rd61, 10;
	add.s64 	%rd63, %rd62, 1;
	shr.u64 	%rd64, %rd63, 1;
	shl.b64 	%rd65, %rd58, 52;
	add.s64 	%rd66, %rd65, %rd64;
	add.s64 	%rd67, %rd66, 4602678819172646912;
	or.b64  	%rd68, %rd67, %rd60;
	mov.b64 	%fd4, %rd68;
$L__BB3_9:
	st.param.f64 	[func_retval0], %fd4;
	st.param.b32 	[func_retval0+8], %r46;
	ret;

}


// ===== COMPILED SASS (sm_100) =====

	.target	sm_100

	.elftype	@"ET_EXEC"


//--------------------- .note.nv.tkinfo           --------------------------
	.section	.note.nv.tkinfo,"",@"SHT_NOTE"
	.sectionflags	@"SHF_NOTE_NV_TKINFO"
	.tkinfo
        /*0018*/ 	.word	0x00000002
        /*0030*/ 	.string	""
        /*0030*/ 	.string	"ptxas"
        /*0030*/ 	.string	"Cuda compilation tools, release 13.0, V13.0.88"
        /*0030*/ 	.string	"Build cuda_13.0.r13.0/compiler.36424714_0"
        /*0030*/ 	.string	"-arch sm_100 -m 64 "



//--------------------- .note.nv.cuinfo           --------------------------
	.section	.note.nv.cuinfo,"",@"SHT_NOTE"
	.sectionflags	@"SHF_NOTE_NV_CUINFO"
        /*0018*/ 	.short	0x0002
        /*001a*/ 	.short	0x0064
        /*001c*/ 	.short	0x0082
	.zero		2


//--------------------- .nv.info                  --------------------------
	.section	.nv.info,"",@"SHT_CUDA_INFO"
	.align	4


	//----- nvinfo : EIATTR_REGCOUNT
	.align		4
        /*0000*/ 	.byte	0x04, 0x2f
        /*0002*/ 	.short	(.L_2 - .L_1)
	.align		4
.L_1:
        /*0004*/ 	.word	index@(_Z6map_m1Pdi)
        /*0008*/ 	.word	0x00000010


	//----- nvinfo : EIATTR_FRAME_SIZE
	.align		4
.L_2:
        /*000c*/ 	.byte	0x04, 0x11
        /*000e*/ 	.short	(.L_4 - .L_3)
	.align		4
.L_3:
        /*0010*/ 	.word	index@(_Z6map_m1Pdi)
        /*0014*/ 	.word	0x00000000


	//----- nvinfo : EIATTR_REGCOUNT
	.align		4
.L_4:
        /*0018*/ 	.byte	0x04, 0x2f
        /*001a*/ 	.short	(.L_6 - .L_5)
	.align		4
.L_5:
        /*001c*/ 	.word	index@(_Z6map_m2PdS_i)
        /*0020*/ 	.word	0x00000020


	//----- nvinfo : EIATTR_FRAME_SIZE
	.align		4
.L_6:
        /*0024*/ 	.byte	0x04, 0x11
        /*0026*/ 	.short	(.L_8 - .L_7)
	.align		4
.L_7:
        /*0028*/ 	.word	index@($_Z6map_m2PdS_i$__internal_trig_reduction_slowpathd)
        /*002c*/ 	.word	0x00000028


	//----- nvinfo : EIATTR_FRAME_SIZE
	.align		4
.L_8:
        /*0030*/ 	.byte	0x04, 0x11
        /*0032*/ 	.short	(.L_10 - .L_9)
	.align		4
.L_9:
        /*0034*/ 	.word	index@($__internal_1_$__cuda_sm20_dblrcp_rn_slowpath_v3)
        /*0038*/ 	.word	0x00000028


	//----- nvinfo : EIATTR_FRAME_SIZE
	.align		4
.L_10:
        /*003c*/ 	.byte	0x04, 0x11
        /*003e*/ 	.short	(.L_12 - .L_11)
	.align		4
.L_11:
        /*0040*/ 	.word	index@(_Z6map_m2PdS_i)
        /*0044*/ 	.word	0x00000028


	//----- nvinfo : EIATTR_REGCOUNT
	.align		4
.L_12:
        /*0048*/ 	.byte	0x04, 0x2f
        /*004a*/ 	.short	(.L_14 - .L_13)
	.align		4
.L_13:
        /*004c*/ 	.word	index@(_Z5mergePKdPdi)
        /*0050*/ 	.word	0x0000001e


	//----- nvinfo : EIATTR_FRAME_SIZE
	.align		4
.L_14:
        /*0054*/ 	.byte	0x04, 0x11
        /*0056*/ 	.short	(.L_16 - .L_15)
	.align		4
.L_15:
        /*0058*/ 	.word	index@($__internal_0_$__cuda_sm20_div_rn_f64_full)
        /*005c*/ 	.word	0x00000000


	//----- nvinfo : EIATTR_FRAME_SIZE
	.align		4
.L_16:
        /*0060*/ 	.byte	0x04, 0x11
        /*0062*/ 	.short	(.L_18 - .L_17)
	.align		4
.L_17:
        /*0064*/ 	.word	index@(_Z5mergePKdPdi)
        /*0068*/ 	.word	0x00000000


	//----- nvinfo : EIATTR_MIN_STACK_SIZE
	.align		4
.L_18:
        /*006c*/ 	.byte	0x04, 0x12
        /*006e*/ 	.short	(.L_20 - .L_19)
	.align		4
.L_19:
        /*0070*/ 	.word	index@(_Z5mergePKdPdi)
        /*0074*/ 	.word	0x00000000


	//----- nvinfo : EIATTR_MIN_STACK_SIZE
	.align		4
.L_20:
        /*0078*/ 	.byte	0x04, 0x12
        /*007a*/ 	.short	(.L_22 - .L_21)
	.align		4
.L_21:
        /*007c*/ 	.word	index@(_Z6map_m2PdS_i)
        /*0080*/ 	.word	0x00000028


	//----- nvinfo : EIATTR_MIN_STACK_SIZE
	.align		4
.L_22:
        /*0084*/ 	.byte	0x04, 0x12
        /*0086*/ 	.short	(.L_24 - .L_23)
	.align		4
.L_23:
        /*0088*/ 	.word	index@(_Z6map_m1Pdi)
        /*008c*/ 	.word	0x00000000
.L_24:


//--------------------- .nv.compat                --------------------------
	.section	.nv.compat,"",@"SHT_CUDA_COMPAT_INFO"
	.align	4
        /*0000*/ 	.byte	0x02, 0x09, 0x00, 0x00, 0x02, 0x02, 0x01, 0x00, 0x02, 0x05, 0x05, 0x00, 0x03, 0x07, 0x01, 0x01
        /*0010*/ 	.byte	0x02, 0x03, 0x00, 0x00, 0x02, 0x06, 0x01, 0x00, 0x04, 0x0b, 0x08, 0x00, 0x01, 0x00, 0x00, 0x00
        /*0020*/ 	.byte	0x00, 0x00, 0x00, 0x00


//--------------------- .nv.info._Z5mergePKdPdi   --------------------------
	.section	.nv.info._Z5mergePKdPdi,"",@"SHT_CUDA_INFO"
	.sectionflags	@""
	.align	4


	//----- nvinfo : EIATTR_CUDA_API_VERSION
	.align		4
        /*0000*/ 	.byte	0x04, 0x37
        /*0002*/ 	.short	(.L_26 - .L_25)
.L_25:
        /*0004*/ 	.word	0x00000082


	//----- nvinfo : EIATTR_KPARAM_INFO
	.align		4
.L_26:
        /*0008*/ 	.byte	0x04, 0x17
        /*000a*/ 	.short	(.L_28 - .L_27)
.L_27:
        /*000c*/ 	.word	0x00000000
        /*0010*/ 	.short	0x0002
        /*0012*/ 	.short	0x0010
        /*0014*/ 	.byte	0x00, 0xf0, 0x11, 0x00


	//----- nvinfo : EIATTR_KPARAM_INFO
	.align		4
.L_28:
        /*0018*/ 	.byte	0x04, 0x17
        /*001a*/ 	.short	(.L_30 - .L_29)
.L_29:
        /*001c*/ 	.word	0x00000000
        /*0020*/ 	.short	0x0001
        /*0022*/ 	.short	0x0008
        /*0024*/ 	.byte	0x00, 0xf5, 0x21, 0x00


	//----- nvinfo : EIATTR_KPARAM_INFO
	.align		4
.L_30:
        /*0028*/ 	.byte	0x04, 0x17
        /*002a*/ 	.short	(.L_32 - .L_31)
.L_31:
        /*002c*/ 	.word	0x00000000
        /*0030*/ 	.short	0x0000
        /*0032*/ 	.short	0x0000
        /*0034*/ 	.byte	0x00, 0xf5, 0x21, 0x00


	//----- nvinfo : EIATTR_SPARSE_MMA_MASK
	.align		4
.L_32:
        /*0038*/ 	.byte	0x03, 0x50
        /*003a*/ 	.short	0x0000


	//----- nvinfo : EIATTR_MAXREG_COUNT
	.align		4
        /*003c*/ 	.byte	0x03, 0x1b
        /*003e*/ 	.short	0x00ff


	//----- nvinfo : EIATTR_MERCURY_ISA_VERSION
	.align		4
        /*0040*/ 	.byte	0x03, 0x5f
        /*0042*/ 	.short	0x0101


	//----- nvinfo : EIATTR_VRC_CTA_INIT_COUNT
	.align		4
        /*0044*/ 	.byte	0x02, 0x4a
	.zero		1
	.zero		1


	//----- nvinfo : EIATTR_EXIT_INSTR_OFFSETS
	.align		4
        /*0048*/ 	.byte	0x04, 0x1c
        /*004a*/ 	.short	(.L_34 - .L_33)


	//   ....[0]....
.L_33:
        /*004c*/ 	.word	0x00000070


	//   ....[1]....
        /*0050*/ 	.word	0x000002a0


	//----- nvinfo : EIATTR_CRS_STACK_SIZE
	.align		4
.L_34:
        /*0054*/ 	.byte	0x04, 0x1e
        /*0056*/ 	.short	(.L_36 - .L_35)
.L_35:
        /*0058*/ 	.word	0x00000000


	//----- nvinfo : EIATTR_CBANK_PARAM_SIZE
	.align		4
.L_36:
        /*005c*/ 	.byte	0x03, 0x19
        /*005e*/ 	.short	0x0014


	//----- nvinfo : EIATTR_PARAM_CBANK
	.align		4
        /*0060*/ 	.byte	0x04, 0x0a
        /*0062*/ 	.short	(.L_38 - .L_37)
	.align		4
.L_37:
        /*0064*/ 	.word	index@(.nv.constant0._Z5mergePKdPdi)
        /*0068*/ 	.short	0x0380
        /*006a*/ 	.short	0x0014


	//----- nvinfo : EIATTR_SW_WAR
	.align		4
.L_38:
        /*006c*/ 	.byte	0x04, 0x36
        /*006e*/ 	.short	(.L_40 - .L_39)
.L_39:
        /*0070*/ 	.word	0x00000008
.L_40:


//--------------------- .nv.info._Z6map_m2PdS_i   --------------------------
	.section	.nv.info._Z6map_m2PdS_i,"",@"SHT_CUDA_INFO"
	.sectionflags	@""
	.align	4


	//----- nvinfo : EIATTR_CUDA_API_VERSION
	.align		4
        /*0000*/ 	.byte	0x04, 0x37
        /*0002*/ 	.short	(.L_42 - .L_41)
.L_41:
        /*0004*/ 	.word	0x00000082


	//----- nvinfo : EIATTR_KPARAM_INFO
	.align		4
.L_42:
        /*0008*/ 	.byte	0x04, 0x17
        /*000a*/ 	.short	(.L_44 - .L_43)
.L_43:
        /*000c*/ 	.word	0x00000000
        /*0010*/ 	.short	0x0002
        /*0012*/ 	.short	0x0010
        /*0014*/ 	.byte	0x00, 0xf0, 0x11, 0x00


	//----- nvinfo : EIATTR_KPARAM_INFO
	.align		4
.L_44:
        /*0018*/ 	.byte	0x04, 0x17
        /*001a*/ 	.short	(.L_46 - .L_45)
.L_45:
        /*001c*/ 	.word	0x00000000
        /*0020*/ 	.short	0x0001
        /*0022*/ 	.short	0x0008
        /*0024*/ 	.byte	0x00, 0xf5, 0x21, 0x00


	//----- nvinfo : EIATTR_KPARAM_INFO
	.align		4
.L_46:
        /*0028*/ 	.byte	0x04, 0x17
        /*002a*/ 	.short	(.L_48 - .L_47)
.L_47:
        /*002c*/ 	.word	0x00000000
        /*0030*/ 	.short	0x0000
        /*0032*/ 	.short	0x0000
        /*0034*/ 	.byte	0x00, 0xf5, 0x21, 0x00


	//----- nvinfo : EIATTR_SPARSE_MMA_MASK
	.align		4
.L_48:
        /*0038*/ 	.byte	0x03, 0x50
        /*003a*/ 	.short	0x0000


	//----- nvinfo : EIATTR_MAXREG_COUNT
	.align		4
        /*003c*/ 	.byte	0x03, 0x1b
        /*003e*/ 	.short	0x00ff


	//----- nvinfo : EIATTR_MERCURY_ISA_VERSION
	.align		4
        /*0040*/ 	.byte	0x03, 0x5f
        /*0042*/ 	.short	0x0101


	//----- nvinfo : EIATTR_VRC_CTA_INIT_COUNT
	.align		4
        /*0044*/ 	.byte	0x02, 0x4a
	.zero		1
	.zero		1


	//----- nvinfo : EIATTR_EXIT_INSTR_OFFSETS
	.align		4
        /*0048*/ 	.byte	0x04, 0x1c
        /*004a*/ 	.short	(.L_50 - .L_49)


	//   ....[0]....
.L_49:
        /*004c*/ 	.word	0x00000080


	//   ....[1]....
        /*0050*/ 	.word	0x00000fb0


	//----- nvinfo : EIATTR_CRS_STACK_SIZE
	.align		4
.L_50:
        /*0054*/ 	.byte	0x04, 0x1e
        /*0056*/ 	.short	(.L_52 - .L_51)
.L_51:
        /*0058*/ 	.word	0x00000000


	//----- nvinfo : EIATTR_CBANK_PARAM_SIZE
	.align		4
.L_52:
        /*005c*/ 	.byte	0x03, 0x19
        /*005e*/ 	.short	0x0014


	//----- nvinfo : EIATTR_PARAM_CBANK
	.align		4
        /*0060*/ 	.byte	0x04, 0x0a
        /*0062*/ 	.short	(.L_54 - .L_53)
	.align		4
.L_53:
        /*0064*/ 	.word	index@(.nv.constant0._Z6map_m2PdS_i)
        /*0068*/ 	.short	0x0380
        /*006a*/ 	.short	0x0014


	//----- nvinfo : EIATTR_SW_WAR
	.align		4
.L_54:
        /*006c*/ 	.byte	0x04, 0x36
        /*006e*/ 	.short	(.L_56 - .L_55)
.L_55:
        /*0070*/ 	.word	0x00000008
.L_56:


//--------------------- .nv.info._Z6map_m1Pdi     --------------------------
	.section	.nv.info._Z6map_m1Pdi,"",@"SHT_CUDA_INFO"
	.sectionflags	@""
	.align	4


	//----- nvinfo : EIATTR_CUDA_API_VERSION
	.align		4
        /*0000*/ 	.byte	0x04, 0x37
        /*0002*/ 	.short	(.L_58 - .L_57)
.L_57:
        /*0004*/ 	.word	0x00000082


	//----- nvinfo : EIATTR_KPARAM_INFO
	.align		4
.L_58:
        /*0008*/ 	.byte	0x04, 0x17
        /*000a*/ 	.short	(.L_60 - .L_59)
.L_59:
        /*000c*/ 	.word	0x00000000
        /*0010*/ 	.short	0x0001
        /*0012*/ 	.short	0x0008
        /*0014*/ 	.byte	0x00, 0xf0, 0x11, 0x00


	//----- nvinfo : EIATTR_KPARAM_INFO
	.align		4
.L_60:
        /*0018*/ 	.byte	0x04, 0x17
        /*001a*/ 	.short	(.L_62 - .L_61)
.L_61:
        /*001c*/ 	.word	0x00000000
        /*0020*/ 	.short	0x0000
        /*0022*/ 	.short	0x0000
        /*0024*/ 	.byte	0x00, 0xf5, 0x21, 0x00


	//----- nvinfo : EIATTR_SPARSE_MMA_MASK
	.align		4
.L_62:
        /*0028*/ 	.byte	0x03, 0x50
        /*002a*/ 	.short	0x0000


	//----- nvinfo : EIATTR_MAXREG_COUNT
	.align		4
        /*002c*/ 	.byte	0x03, 0x1b
        /*002e*/ 	.short	0x00ff


	//----- nvinfo : EIATTR_MERCURY_ISA_VERSION
	.align		4
        /*0030*/ 	.byte	0x03, 0x5f
        /*0032*/ 	.short	0x0101


	//----- nvinfo : EIATTR_VRC_CTA_INIT_COUNT
	.align		4
        /*0034*/ 	.byte	0x02, 0x4a
	.zero		1
	.zero		1


	//----- nvinfo : EIATTR_EXIT_INSTR_OFFSETS
	.align		4
        /*0038*/ 	.byte	0x04, 0x1c
        /*003a*/ 	.short	(.L_64 - .L_63)


	//   ....[0]....
.L_63:
        /*003c*/ 	.word	0x00000070


	//   ....[1]....
        /*0040*/ 	.word	0x00000500


	//----- nvinfo : EIATTR_CRS_STACK_SIZE
	.align		4
.L_64:
        /*0044*/ 	.byte	0x04, 0x1e
        /*0046*/ 	.short	(.L_66 - .L_65)
.L_65:
        /*0048*/ 	.word	0x00000000


	//----- nvinfo : EIATTR_CBANK_PARAM_SIZE
	.align		4
.L_66:
        /*004c*/ 	.byte	0x03, 0x19
        /*004e*/ 	.short	0x000c


	//----- nvinfo : EIATTR_PARAM_CBANK
	.align		4
        /*0050*/ 	.byte	0x04, 0x0a
        /*0052*/ 	.short	(.L_68 - .L_67)
	.align		4
.L_67:
        /*0054*/ 	.word	index@(.nv.constant0._Z6map_m1Pdi)
        /*0058*/ 	.short	0x0380
        /*005a*/ 	.short	0x000c


	//----- nvinfo : EIATTR_SW_WAR
	.align		4
.L_68:
        /*005c*/ 	.byte	0x04, 0x36
        /*005e*/ 	.short	(.L_70 - .L_69)
.L_69:
        /*0060*/ 	.word	0x00000008
.L_70:


//--------------------- .nv.callgraph             --------------------------
	.section	.nv.callgraph,"",@"SHT_CUDA_CALLGRAPH"
	.align	4
	.sectionentsize	8
	.align		4
        /*0000*/ 	.word	0x00000000
	.align		4
        /*0004*/ 	.word	0xffffffff
	.align		4
        /*0008*/ 	.word	0x00000000
	.align		4
        /*000c*/ 	.word	0xfffffffe
	.align		4
        /*0010*/ 	.word	0x00000000
	.align		4
        /*0014*/ 	.word	0xfffffffd
	.align		4
        /*0018*/ 	.word	0x00000000
	.align		4
        /*001c*/ 	.word	0xfffffffc


//--------------------- .nv.constant4             --------------------------
	.section	.nv.constant4,"a",@progbits
	.align	8
	.align		8
.nv.constant4:
        /*0000*/ 	.dword	__cudart_i2opi_d


//--------------------- .text._Z5mergePKdPdi      --------------------------
	.section	.text._Z5mergePKdPdi,"ax",@progbits
	.align	128
        .global         _Z5mergePKdPdi
        .type           _Z5mergePKdPdi,@function
        .size           _Z5mergePKdPdi,(.L_x_45 - _Z5mergePKdPdi)
        .other          _Z5mergePKdPdi,@"STO_CUDA_ENTRY STV_DEFAULT"
_Z5mergePKdPdi:
.text._Z5mergePKdPdi:
[----:B------:R-:W-:Y:S01]  /*0000*/  LDC R1, c[0x0][0x37c] ;  /* 0x0000df00ff017b82 */ /* 0x000fe20000000800 */
[----:B------:R-:W0:Y:S07]  /*0010*/  S2R R2, SR_TID.X ;  /* 0x0000000000027919 */ /* 0x000e2e0000002100 */
[----:B------:R-:W0:Y:S01]  /*0020*/  S2UR UR4, SR_CTAID.X ;  /* 0x00000000000479c3 */ /* 0x000e220000002500 */
[----:B------:R-:W1:Y:S07]  /*0030*/  LDCU UR5, c[0x0][0x390] ;  /* 0x00007200ff0577ac */ /* 0x000e6e0008000800 */
[----:B------:R-:W0:Y:S02]  /*0040*/  LDC R3, c[0x0][0x360] ;  /* 0x0000d800ff037b82 */ /* 0x000e240000000800 */
[----:B0-----:R-:W-:-:S05]  /*0050*/  IMAD R2, R3, UR4, R2 ;  /* 0x0000000403027c24 */ /* 0x001fca000f8e0202 */
[----:B-1----:R-:W-:-:S13]  /*0060*/  ISETP.GE.U32.AND P0, PT, R2, UR5, PT ;  /* 0x0000000502007c0c */ /* 0x002fda000bf06070 */
[----:B------:R-:W-:Y:S05]  /*0070*/  @P0 EXIT ;  /* 0x000000000000094d */ /* 0x000fea0003800000 */
[----:B------:R-:W0:Y:S01]  /*0080*/  LDC.64 R16, c[0x0][0x380] ;  /* 0x0000e000ff107b82 */ /* 0x000e220000000a00 */
[----:B------:R-:W1:Y:S01]  /*0090*/  LDCU UR4, c[0x0][0x370] ;  /* 0x00006e00ff0477ac */ /* 0x000e620008000800 */
[----:B------:R-:W2:Y:S06]  /*00a0*/  LDCU.64 UR6, c[0x0][0x358] ;  /* 0x00006b00ff0677ac */ /* 0x000eac0008000a00 */
[----:B------:R-:W3:Y:S01]  /*00b0*/  LDC.64 R14, c[0x0][0x388] ;  /* 0x0000e200ff0e7b82 */ /* 0x000ee20000000a00 */
[----:B------:R-:W4:Y:S01]  /*00c0*/  LDCU UR5, c[0x0][0x390] ;  /* 0x00007200ff0577ac */ /* 0x000f220008000800 */
[----:B-1----:R-:W-:-:S07]  /*00d0*/  IMAD R3, R3, UR4, RZ ;  /* 0x0000000403037c24 */ /* 0x002fce000f8e02ff */
.L_x_2:
[----:B-1-3--:R-:W-:-:S05]  /*00e0*/  IMAD.WIDE.U32 R12, R2, 0x8, R14 ;  /* 0x00000008020c7825 */ /* 0x00afca00078e000e */
[----:B--2---:R-:W2:Y:S01]  /*00f0*/  LDG.E.64 R8, desc[UR6][R12.64] ;  /* 0x000000060c087981 */ /* 0x004ea2000c1e1b00 */
[----:B0-----:R-:W-:-:S06]  /*0100*/  IMAD.WIDE.U32 R6, R2, 0x8, R16 ;  /* 0x0000000802067825 */ /* 0x001fcc00078e0010 */
[----:B------:R-:W3:Y:S01]  /*0110*/  LDG.E.64 R6, desc[UR6][R6.64] ;  /* 0x0000000606067981 */ /* 0x000ee2000c1e1b00 */
[----:B------:R-:W-:Y:S01]  /*0120*/  IMAD.MOV.U32 R4, RZ, RZ, 0x1 ;  /* 0x00000001ff047424 */ /* 0x000fe200078e00ff */
[----:B------:R-:W-:Y:S01]  /*0130*/  BSSY.RECONVERGENT B0, `(.L_x_0) ;  /* 0x0000014000007945 */ /* 0x000fe20003800200 */
[----:B------:R-:W-:-:S05]  /*0140*/  IMAD.IADD R2, R3, 0x1, R2 ;  /* 0x0000000103027824 */ /* 0x000fca00078e0202 */
[----:B----4-:R-:W-:Y:S01]  /*0150*/  ISETP.GE.U32.AND P1, PT, R2, UR5, PT ;  /* 0x0000000502007c0c */ /* 0x010fe2000bf26070 */
[----:B--2---:R-:W0:Y:S01]  /*0160*/  MUFU.RCP64H R5, R9 ;  /* 0x0000000900057308 */ /* 0x004e220000001800 */
[----:B---3--:R-:W-:Y:S01]  /*0170*/  FSETP.GEU.AND P2, PT, |R7|, 6.5827683646048100446e-37, PT ;  /* 0x036000000700780b */ /* 0x008fe20003f4e200 */
[----:B0-----:R-:W-:-:S08]  /*0180*/  DFMA R10, -R8, R4, 1 ;  /* 0x3ff00000080a742b */ /* 0x001fd00000000104 */
[----:B------:R-:W-:-:S08]  /*0190*/  DFMA R10, R10, R10, R10 ;  /* 0x0000000a0a0a722b */ /* 0x000fd0000000000a */
[----:B------:R-:W-:-:S08]  /*01a0*/  DFMA R10, R4, R10, R4 ;  /* 0x0000000a040a722b */ /* 0x000fd00000000004 */
[----:B------:R-:W-:-:S08]  /*01b0*/  DFMA R4, -R8, R10, 1 ;  /* 0x3ff000000804742b */ /* 0x000fd0000000010a */
[----:B------:R-:W-:-:S08]  /*01c0*/  DFMA R4, R10, R4, R10 ;  /* 0x000000040a04722b */ /* 0x000fd0000000000a */
[----:B------:R-:W-:-:S08]  /*01d0*/  DMUL R10, R6, R4 ;  /* 0x00000004060a7228 */ /* 0x000fd00000000000 */
[----:B------:R-:W-:-:S08]  /*01e0*/  DFMA R18, -R8, R10, R6 ;  /* 0x0000000a0812722b */ /* 0x000fd00000000106 */
[----:B------:R-:W-:-:S10]  /*01f0*/  DFMA R4, R4, R18, R10 ;  /* 0x000000120404722b */ /* 0x000fd4000000000a */
[----:B------:R-:W-:-:S05]  /*0200*/  FFMA R0, RZ, R9, R5 ;  /* 0x00000009ff007223 */ /* 0x000fca0000000005 */
[----:B------:R-:W-:-:S13]  /*0210*/  FSETP.GT.AND P0, PT, |R0|, 1.469367938527859385e-39, PT ;  /* 0x001000000000780b */ /* 0x000fda0003f04200 */
[----:B------:R-:W-:Y:S05]  /*0220*/  @P0 BRA P2, `(.L_x_1) ;  /* 0x0000000000100947 */ /* 0x000fea0001000000 */
[----:B------:R-:W-:-:S07]  /*0230*/  MOV R0, 0x250 ;  /* 0x0000025000007802 */ /* 0x000fce0000000f00 */
[----:B------:R-:W-:Y:S05]  /*0240*/  CALL.REL.NOINC `($__internal_0_$__cuda_sm20_div_rn_f64_full) ;  /* 0x0000000000187944 */ /* 0x000fea0003c00000 */
[----:B------:R-:W-:Y:S02]  /*0250*/  IMAD.MOV.U32 R4, RZ, RZ, R6 ;  /* 0x000000ffff047224 */ /* 0x000fe400078e0006 */
[----:B------:R-:W-:-:S07]  /*0260*/  IMAD.MOV.U32 R5, RZ, RZ, R7 ;  /* 0x000000ffff057224 */ /* 0x000fce00078e0007 */
.L_x_1:
[----:B------:R-:W-:Y:S05]  /*0270*/  BSYNC.RECONVERGENT B0 ;  /* 0x0000000000007941 */ /* 0x000fea0003800200 */
.L_x_0:
[----:B------:R1:W-:Y:S01]  /*0280*/  STG.E.64 desc[UR6][R12.64], R4 ;  /* 0x000000040c007986 */ /* 0x0003e2000c101b06 */
[----:B------:R-:W-:Y:S05]  /*0290*/  @!P1 BRA `(.L_x_2) ;  /* 0xfffffffc00909947 */ /* 0x000fea000383ffff */
[----:B------:R-:W-:Y:S05]  /*02a0*/  EXIT ;  /* 0x000000000000794d */ /* 0x000fea0003800000 */
        .weak           $__internal_0_$__cuda_sm20_div_rn_f64_full
        .type           $__internal_0_$__cuda_sm20_div_rn_f64_full,@function
        .size           $__internal_0_$__cuda_sm20_div_rn_f64_full,(.L_x_45 - $__internal_0_$__cuda_sm20_div_rn_f64_full)
$__internal_0_$__cuda_sm20_div_rn_f64_full:
[C---:B------:R-:W-:Y:S01]  /*02b0*/  FSETP.GEU.AND P0, PT, |R9|.reuse, 1.469367938527859385e-39, PT ;  /* 0x001000000900780b */ /* 0x040fe20003f0e200 */
[----:B------:R-:W-:Y:S01]  /*02c0*/  IMAD.MOV.U32 R22, RZ, RZ, 0x1 ;  /* 0x00000001ff167424 */ /* 0x000fe200078e00ff */
[----:B------:R-:W-:Y:S01]  /*02d0*/  LOP3.LUT R10, R9, 0x800fffff, RZ, 0xc0, !PT ;  /* 0x800fffff090a7812 */ /* 0x000fe200078ec0ff */
[----:B------:R-:W-:Y:S01]  /*02e0*/  BSSY.RECONVERGENT B1, `(.L_x_3) ;  /* 0x0000054000017945 */ /* 0x000fe20003800200 */
[C---:B------:R-:W-:Y:S02]  /*02f0*/  FSETP.GEU.AND P3, PT, |R7|.reuse, 1.469367938527859385e-39, PT ;  /* 0x001000000700780b */ /* 0x040fe40003f6e200 */
[----:B------:R-:W-:Y:S01]  /*0300*/  LOP3.LUT R11, R10, 0x3ff00000, RZ, 0xfc, !PT ;  /* 0x3ff000000a0b7812 */ /* 0x000fe200078efcff */
[----:B------:R-:W-:Y:S01]  /*0310*/  IMAD.MOV.U32 R10, RZ, RZ, R8 ;  /* 0x000000ffff0a7224 */ /* 0x000fe200078e0008 */
[----:B------:R-:W-:Y:S02]  /*0320*/  LOP3.LUT R4, R7, 0x7ff00000, RZ, 0xc0, !PT ;  /* 0x7ff0000007047812 */ /* 0x000fe400078ec0ff */
[----:B------:R-:W-:-:S03]  /*0330*/  LOP3.LUT R27, R9, 0x7ff00000, RZ, 0xc0, !PT ;  /* 0x7ff00000091b7812 */ /* 0x000fc600078ec0ff */
[----:B------:R-:W-:Y:S01]  /*0340*/  @!P0 DMUL R10, R8, 8.98846567431157953865e+307 ;  /* 0x7fe00000080a8828 */ /* 0x000fe20000000000 */
[----:B------:R-:W-:-:S03]  /*0350*/  ISETP.GE.U32.AND P2, PT, R4, R27, PT ;  /* 0x0000001b0400720c */ /* 0x000fc60003f46070 */
[----:B------:R-:W-:Y:S02]  /*0360*/  @!P3 LOP3.LUT R5, R9, 0x7ff00000, RZ, 0xc0, !PT ;  /* 0x7ff000000905b812 */ /* 0x000fe400078ec0ff */
[----:B------:R-:W0:Y:S02]  /*0370*/  MUFU.RCP64H R23, R11 ;  /* 0x0000000b00177308 */ /* 0x000e240000001800 */
[----:B------:R-:W-:Y:S01]  /*0380*/  @!P3 ISETP.GE.U32.AND P4, PT, R4, R5, PT ;  /* 0x000000050400b20c */ /* 0x000fe20003f86070 */
[----:B------:R-:W-:Y:S01]  /*0390*/  IMAD.MOV.U32 R5, RZ, RZ, 0x1ca00000 ;  /* 0x1ca00000ff057424 */ /* 0x000fe200078e00ff */
[----:B------:R-:W-:-:S04]  /*03a0*/  @!P0 LOP3.LUT R27, R11, 0x7ff00000, RZ, 0xc0, !PT ;  /* 0x7ff000000b1b8812 */ /* 0x000fc800078ec0ff */
[----:B------:R-:W-:-:S04]  /*03b0*/  @!P3 SEL R21, R5, 0x63400000, !P4 ;  /* 0x634000000515b807 */ /* 0x000fc80006000000 */
[----:B------:R-:W-:-:S04]  /*03c0*/  @!P3 LOP3.LUT R24, R21, 0x80000000, R7, 0xf8, !PT ;  /* 0x800000001518b812 */ /* 0x000fc800078ef807 */
[----:B------:R-:W-:Y:S01]  /*03d0*/  @!P3 LOP3.LUT R25, R24, 0x100000, RZ, 0xfc, !PT ;  /* 0x001000001819b812 */ /* 0x000fe200078efcff */
[----:B0-----:R-:W-:Y:S01]  /*03e0*/  DFMA R18, R22, -R10, 1 ;  /* 0x3ff000001612742b */ /* 0x001fe2000000080a */
[----:B------:R-:W-:-:S07]  /*03f0*/  @!P3 IMAD.MOV.U32 R24, RZ, RZ, RZ ;  /* 0x000000ffff18b224 */ /* 0x000fce00078e00ff */
[----:B------:R-:W-:-:S08]  /*0400*/  DFMA R18, R18, R18, R18 ;  /* 0x000000121212722b */ /* 0x000fd00000000012 */
[----:B------:R-:W-:Y:S01]  /*0410*/  DFMA R22, R22, R18, R22 ;  /* 0x000000121616722b */ /* 0x000fe20000000016 */
[----:B------:R-:W-:Y:S01]  /*0420*/  SEL R19, R5, 0x63400000, !P2 ;  /* 0x6340000005137807 */ /* 0x000fe20005000000 */
[----:B------:R-:W-:-:S03]  /*0430*/  IMAD.MOV.U32 R18, RZ, RZ, R6 ;  /* 0x000000ffff127224 */ /* 0x000fc600078e0006 */
[----:B------:R-:W-:-:S03]  /*0440*/  LOP3.LUT R19, R19, 0x800fffff, R7, 0xf8, !PT ;  /* 0x800fffff13137812 */ /* 0x000fc600078ef807 */
[----:B------:R-:W-:-:S03]  /*0450*/  DFMA R20, R22, -R10, 1 ;  /* 0x3ff000001614742b */ /* 0x000fc6000000080a */
[----:B------:R-:W-:-:S05]  /*0460*/  @!P3 DFMA R18, R18, 2, -R24 ;  /* 0x400000001212b82b */ /* 0x000fca0000000818 */
[----:B------:R-:W-:-:S08]  /*0470*/  DFMA R20, R22, R20, R22 ;  /* 0x000000141614722b */ /* 0x000fd00000000016 */
[----:B------:R-:W-:-:S08]  /*0480*/  DMUL R22, R20, R18 ;  /* 0x0000001214167228 */ /* 0x000fd00000000000 */
[----:B------:R-:W-:-:S08]  /*0490*/  DFMA R24, R22, -R10, R18 ;  /* 0x8000000a1618722b */ /* 0x000fd00000000012 */
[----:B------:R-:W-:Y:S01]  /*04a0*/  DFMA R24, R20, R24, R22 ;  /* 0x000000181418722b */ /* 0x000fe20000000016 */
[----:B------:R-:W-:Y:S01]  /*04b0*/  IMAD.MOV.U32 R20, RZ, RZ, R4 ;  /* 0x000000ffff147224 */ /* 0x000fe200078e0004 */
[----:B------:R-:W-:Y:S01]  /*04c0*/  @!P3 LOP3.LUT R20, R19, 0x7ff00000, RZ, 0xc0, !PT ;  /* 0x7ff000001314b812 */ /* 0x000fe200078ec0ff */
[----:B------:R-:W-:-:S04]  /*04d0*/  VIADD R22, R27, 0xffffffff ;  /* 0xffffffff1b167836 */ /* 0x000fc80000000000 */
[----:B------:R-:W-:-:S05]  /*04e0*/  VIADD R21, R20, 0xffffffff ;  /* 0xffffffff14157836 */ /* 0x000fca0000000000 */
[----:B------:R-:W-:-:S04]  /*04f0*/  ISETP.GT.U32.AND P0, PT, R21, 0x7feffffe, PT ;  /* 0x7feffffe1500780c */ /* 0x000fc80003f04070 */
[----:B------:R-:W-:-:S13]  /*0500*/  ISETP.GT.U32.OR P0, PT, R22, 0x7feffffe, P0 ;  /* 0x7feffffe1600780c */ /* 0x000fda0000704470 */
[----:B------:R-:W-:Y:S05]  /*0510*/  @P0 BRA `(.L_x_4) ;  /* 0x00000000006c0947 */ /* 0x000fea0003800000 */
[----:B------:R-:W-:Y:S01]  /*0520*/  LOP3.LUT R7, R9, 0x7ff00000, RZ, 0xc0, !PT ;  /* 0x7ff0000009077812 */ /* 0x000fe200078ec0ff */
[----:B------:R-:W-:-:S03]  /*0530*/  IMAD.MOV.U32 R20, RZ, RZ, RZ ;  /* 0x000000ffff147224 */ /* 0x000fc600078e00ff */
[CC--:B------:R-:W-:Y:S02]  /*0540*/  VIADDMNMX R6, R4.reuse, -R7.reuse, 0xb9600000, !PT ;  /* 0xb960000004067446 */ /* 0x0c0fe40007800907 */
[----:B------:R-:W-:Y:S02]  /*0550*/  ISETP.GE.U32.AND P0, PT, R4, R7, PT ;  /* 0x000000070400720c */ /* 0x000fe40003f06070 */
[----:B------:R-:W-:Y:S02]  /*0560*/  VIMNMX R6, PT, PT, R6, 0x46a00000, PT ;  /* 0x46a0000006067848 */ /* 0x000fe40003fe0100 */
[----:B------:R-:W-:-:S05]  /*0570*/  SEL R5, R5, 0x63400000, !P0 ;  /* 0x6340000005057807 */ /* 0x000fca0004000000 */
[----:B------:R-:W-:-:S04]  /*0580*/  IMAD.IADD R6, R6, 0x1, -R5 ;  /* 0x0000000106067824 */ /* 0x000fc800078e0a05 */
[----:B------:R-:W-:-:S06]  /*0590*/  VIADD R21, R6, 0x7fe00000 ;  /* 0x7fe0000006157836 */ /* 0x000fcc0000000000 */
[----:B------:R-:W-:-:S10]  /*05a0*/  DMUL R4, R24, R20 ;  /* 0x0000001418047228 */ /* 0x000fd40000000000 */
[----:B------:R-:W-:-:S13]  /*05b0*/  FSETP.GTU.AND P0, PT, |R5|, 1.469367938527859385e-39, PT ;  /* 0x001000000500780b */ /* 0x000fda0003f0c200 */
[----:B------:R-:W-:Y:S05]  /*05c0*/  @P0 BRA `(.L_x_5) ;  /* 0x0000000000940947 */ /* 0x000fea0003800000 */
[----:B------:R-:W-:Y:S01]  /*05d0*/  DFMA R10, R24, -R10, R18 ;  /* 0x8000000a180a722b */ /* 0x000fe20000000012 */
[----:B------:R-:W-:-:S09]  /*05e0*/  IMAD.MOV.U32 R20, RZ, RZ, RZ ;  /* 0x000000ffff147224 */ /* 0x000fd200078e00ff */
[C---:B------:R-:W-:Y:S02]  /*05f0*/  FSETP.NEU.AND P0, PT, R11.reuse, RZ, PT ;  /* 0x000000ff0b00720b */ /* 0x040fe40003f0d000 */
[----:B------:R-:W-:-:S04]  /*0600*/  LOP3.LUT R7, R11, 0x80000000, R9, 0x48, !PT ;  /* 0x800000000b077812 */ /* 0x000fc800078e4809 */
[----:B------:R-:W-:-:S07]  /*0610*/  LOP3.LUT R21, R7, R21, RZ, 0xfc, !PT ;  /* 0x0000001507157212 */ /* 0x000fce00078efcff */
[----:B------:R-:W-:Y:S05]  /*0620*/  @!P0 BRA `(.L_x_5) ;  /* 0x00000000007c8947 */ /* 0x000fea0003800000 */
[----:B------:R-:W-:Y:S01]  /*0630*/  IMAD.MOV R9, RZ, RZ, -R6 ;  /* 0x000000ffff097224 */ /* 0x000fe200078e0a06 */
[----:B------:R-:W-:Y:S01]  /*0640*/  DMUL.RP R20, R24, R20 ;  /* 0x0000001418147228 */ /* 0x000fe20000008000 */
[----:B------:R-:W-:-:S06]  /*0650*/  IMAD.MOV.U32 R8, RZ, RZ, RZ ;  /* 0x000000ffff087224 */ /* 0x000fcc00078e00ff */
[----:B------:R-:W-:-:S03]  /*0660*/  DFMA R8, R4, -R8, R24 ;  /* 0x800000080408722b */ /* 0x000fc60000000018 */
[----:B------:R-:W-:-:S03]  /*0670*/  LOP3.LUT R7, R21, R7, RZ, 0x3c, !PT ;  /* 0x0000000715077212 */ /* 0x000fc600078e3cff */
[----:B------:R-:W-:-:S04]  /*0680*/  IADD3 R8, PT, PT, -R6, -0x43300000, RZ ;  /* 0xbcd0000006087810 */ /* 0x000fc80007ffe1ff */
[----:B------:R-:W-:-:S04]  /*0690*/  FSETP.NEU.AND P0, PT, |R9|, R8, PT ;  /* 0x000000080900720b */ /* 0x000fc80003f0d200 */
[----:B------:R-:W-:Y:S02]  /*06a0*/  FSEL R4, R20, R4, !P0 ;  /* 0x0000000414047208 */ /* 0x000fe40004000000 */
[----:B------:R-:W-:Y:S01]  /*06b0*/  FSEL R5, R7, R5, !P0 ;  /* 0x0000000507057208 */ /* 0x000fe20004000000 */
[----:B------:R-:W-:Y:S06]  /*06c0*/  BRA `(.L_x_5) ;  /* 0x0000000000547947 */ /* 0x000fec0003800000 */
.L_x_4:
[----:B------:R-:W-:-:S14]  /*06d0*/  DSETP.NAN.AND P0, PT, R6, R6, PT ;  /* 0x000000060600722a */ /* 0x000fdc0003f08000 */
[----:B------:R-:W-:Y:S05]  /*06e0*/  @P0 BRA `(.L_x_6) ;  /* 0x0000000000440947 */ /* 0x000fea0003800000 */
[----:B------:R-:W-:-:S14]  /*06f0*/  DSETP.NAN.AND P0, PT, R8, R8, PT ;  /* 0x000000080800722a */ /* 0x000fdc0003f08000 */
[----:B------:R-:W-:Y:S05]  /*0700*/  @P0 BRA `(.L_x_7) ;  /* 0x0000000000300947 */ /* 0x000fea0003800000 */
[----:B------:R-:W-:Y:S01]  /*0710*/  ISETP.NE.AND P0, PT, R20, R27, PT ;  /* 0x0000001b1400720c */ /* 0x000fe20003f05270 */
[----:B------:R-:W-:Y:S02]  /*0720*/  IMAD.MOV.U32 R4, RZ, RZ, 0x0 ;  /* 0x00000000ff047424 */ /* 0x000fe400078e00ff */
[----:B------:R-:W-:-:S10]  /*0730*/  IMAD.MOV.U32 R5, RZ, RZ, -0x80000 ;  /* 0xfff80000ff057424 */ /* 0x000fd400078e00ff */
[----:B------:R-:W-:Y:S05]  /*0740*/  @!P0 BRA `(.L_x_5) ;  /* 0x0000000000348947 */ /* 0x000fea0003800000 */
[----:B------:R-:W-:Y:S02]  /*0750*/  ISETP.NE.AND P0, PT, R20, 0x7ff00000, PT ;  /* 0x7ff000001400780c */ /* 0x000fe40003f05270 */
[----:B------:R-:W-:Y:S02]  /*0760*/  LOP3.LUT R5, R7, 0x80000000, R9, 0x48, !PT ;  /* 0x8000000007057812 */ /* 0x000fe400078e4809 */
[----:B------:R-:W-:-:S13]  /*0770*/  ISETP.EQ.OR P0, PT, R27, RZ, !P0 ;  /* 0x000000ff1b00720c */ /* 0x000fda0004702670 */
[----:B------:R-:W-:Y:S01]  /*0780*/  @P0 LOP3.LUT R6, R5, 0x7ff00000, RZ, 0xfc, !PT ;  /* 0x7ff0000005060812 */ /* 0x000fe200078efcff */
[----:B------:R-:W-:Y:S02]  /*0790*/  @!P0 IMAD.MOV.U32 R4, RZ, RZ, RZ ;  /* 0x000000ffff048224 */ /* 0x000fe400078e00ff */
[----:B------:R-:W-:Y:S02]  /*07a0*/  @P0 IMAD.MOV.U32 R4, RZ, RZ, RZ ;  /* 0x000000ffff040224 */ /* 0x000fe400078e00ff */
[----:B------:R-:W-:Y:S01]  /*07b0*/  @P0 IMAD.MOV.U32 R5, RZ, RZ, R6 ;  /* 0x000000ffff050224 */ /* 0x000fe200078e0006 */
[----:B------:R-:W-:Y:S06]  /*07c0*/  BRA `(.L_x_5) ;  /* 0x0000000000147947 */ /* 0x000fec0003800000 */
.L_x_7:
[----:B------:R-:W-:Y:S01]  /*07d0*/  LOP3.LUT R5, R9, 0x80000, RZ, 0xfc, !PT ;  /* 0x0008000009057812 */ /* 0x000fe200078efcff */
[----:B------:R-:W-:Y:S01]  /*07e0*/  IMAD.MOV.U32 R4, RZ, RZ, R8 ;  /* 0x000000ffff047224 */ /* 0x000fe200078e0008 */
[----:B------:R-:W-:Y:S06]  /*07f0*/  BRA `(.L_x_5) ;  /* 0x0000000000087947 */ /* 0x000fec0003800000 */
.L_x_6:
[----:B------:R-:W-:Y:S01]  /*0800*/  LOP3.LUT R5, R7, 0x80000, RZ, 0xfc, !PT ;  /* 0x0008000007057812 */ /* 0x000fe200078efcff */
[----:B------:R-:W-:-:S07]  /*0810*/  IMAD.MOV.U32 R4, RZ, RZ, R6 ;  /* 0x000000ffff047224 */ /* 0x000fce00078e0006 */
.L_x_5:
[----:B------:R-:W-:Y:S05]  /*0820*/  BSYNC.RECONVERGENT B1 ;  /* 0x0000000000017941 */ /* 0x000fea0003800200 */
.L_x_3:
[----:B------:R-:W-:Y:S02]  /*0830*/  IMAD.MOV.U32 R6, RZ, RZ, R4 ;  /* 0x000000ffff067224 */ /* 0x000fe400078e0004 */
[----:B------:R-:W-:Y:S02]  /*0840*/  IMAD.MOV.U32 R7, RZ, RZ, R5 ;  /* 0x000000ffff077224 */ /* 0x000fe400078e0005 */
[----:B------:R-:W-:Y:S02]  /*0850*/  IMAD.MOV.U32 R4, RZ, RZ, R0 ;  /* 0x000000ffff047224 */ /* 0x000fe400078e0000 */
[----:B------:R-:W-:-:S04]  /*0860*/  IMAD.MOV.U32 R5, RZ, RZ, 0x0 ;  /* 0x00000000ff057424 */ /* 0x000fc800078e00ff */
[----:B------:R-:W-:Y:S05]  /*0870*/  RET.REL.NODEC R4 `(_Z5mergePKdPdi) ;  /* 0xfffffff404e07950 */ /* 0x000fea0003c3ffff */
.L_x_8:
[----:B------:R-:W-:-:S00]  /*0880*/  BRA `(.L_x_8) ;  /* 0xfffffffc00fc7947 */ /* 0x000fc0000383ffff */
[----:B------:R-:W-:-:S00]  /*0890*/  NOP ;  /* 0x0000000000007918 */ /* 0x000fc00000000000 */
        /* <DEDUP_REMOVED lines=14> */
.L_x_45:


//--------------------- .text._Z6map_m2PdS_i      --------------------------
	.section	.text._Z6map_m2PdS_i,"ax",@progbits
	.align	128
        .global         _Z6map_m2PdS_i
        .type           _Z6map_m2PdS_i,@function
        .size           _Z6map_m2PdS_i,(.L_x_47 - _Z6map_m2PdS_i)
        .other          _Z6map_m2PdS_i,@"STO_CUDA_ENTRY STV_DEFAULT"
_Z6map_m2PdS_i:
.text._Z6map_m2PdS_i:
[----:B------:R-:W0:Y:S01]  /*0000*/  LDC R1, c[0x0][0x37c] ;  /* 0x0000df00ff017b82 */ /* 0x000e220000000800 */
[----:B------:R-:W1:Y:S07]  /*0010*/  S2R R2, SR_TID.X ;  /* 0x0000000000027919 */ /* 0x000e6e0000002100 */
[----:B------:R-:W1:Y:S01]  /*0020*/  S2UR UR4, SR_CTAID.X ;  /* 0x00000000000479c3 */ /* 0x000e620000002500 */
[----:B------:R-:W2:Y:S01]  /*0030*/  LDCU UR5, c[0x0][0x390] ;  /* 0x00007200ff0577ac */ /* 0x000ea20008000800 */
[----:B0-----:R-:W-:-:S06]  /*0040*/  VIADD R1, R1, 0xffffffd8 ;  /* 0xffffffd801017836 */ /* 0x001fcc0000000000 */
[----:B------:R-:W1:Y:S02]  /*0050*/  LDC R3, c[0x0][0x360] ;  /* 0x0000d800ff037b82 */ /* 0x000e640000000800 */
[----:B-1----:R-:W-:-:S05]  /*0060*/  IMAD R2, R3, UR4, R2 ;  /* 0x0000000403027c24 */ /* 0x002fca000f8e0202 */
[----:B--2---:R-:W-:-:S13]  /*0070*/  ISETP.GE.U32.AND P0, PT, R2, UR5, PT ;  /* 0x0000000502007c0c */ /* 0x004fda000bf06070 */
[----:B------:R-:W-:Y:S05]  /*0080*/  @P0 EXIT ;  /* 0x000000000000094d */ /* 0x000fea0003800000 */
[----:B------:R-:W0:Y:S01]  /*0090*/  LDC.64 R8, c[0x0][0x380] ;  /* 0x0000e000ff087b82 */ /* 0x000e220000000a00 */
[----:B------:R-:W1:Y:S01]  /*00a0*/  LDCU UR7, c[0x0][0x370] ;  /* 0x00006e00ff0777ac */ /* 0x000e620008000800 */
[----:B------:R-:W2:Y:S06]  /*00b0*/  LDCU.64 UR4, c[0x0][0x358] ;  /* 0x00006b00ff0477ac */ /* 0x000eac0008000a00 */
[----:B------:R-:W3:Y:S01]  /*00c0*/  LDC.64 R10, c[0x0][0x388] ;  /* 0x0000e200ff0a7b82 */ /* 0x000ee20000000a00 */
[----:B------:R-:W4:Y:S01]  /*00d0*/  LDCU UR6, c[0x0][0x390] ;  /* 0x00007200ff0677ac */ /* 0x000f220008000800 */
[----:B-1----:R-:W-:-:S07]  /*00e0*/  IMAD R3, R3, UR7, RZ ;  /* 0x0000000703037c24 */ /* 0x002fce000f8e02ff */
.L_x_27:
[----:B------:R-:W-:Y:S01]  /*00f0*/  ISETP.NE.AND P0, PT, R2, RZ, PT ;  /* 0x000000ff0200720c */ /* 0x000fe20003f05270 */
[----:B------:R-:W-:-:S12]  /*0100*/  BSSY.RECONVERGENT B0, `(.L_x_9) ;  /* 0x00000e7000007945 */ /* 0x000fd80003800200 */
[----:B01----:R-:W-:Y:S05]  /*0110*/  @P0 BRA `(.L_x_10) ;  /* 0x0000000400c80947 */ /* 0x003fea0003800000 */
[----:B------:R-:W2:Y:S02]  /*0120*/  LDC.64 R6, c[0x0][0x380] ;  /* 0x0000e000ff067b82 */ /* 0x000ea40000000a00 */
[----:B--2---:R-:W2:Y:S02]  /*0130*/  LDG.E.64 R6, desc[UR4][R6.64] ;  /* 0x0000000406067981 */ /* 0x004ea4000c1e1b00 */
[----:B--2---:R-:W-:-:S14]  /*0140*/  DSETP.NEU.AND P1, PT, |R6|, +INF , PT ;  /* 0x7ff000000600742a */ /* 0x004fdc0003f2d200 */
[----:B------:R-:W-:Y:S01]  /*0150*/  @!P1 DMUL R4, RZ, R6 ;  /* 0x00000006ff049228 */ /* 0x000fe20000000000 */
[----:B------:R-:W-:Y:S01]  /*0160*/  @!P1 PLOP3.LUT P0, PT, PT, PT, PT, 0x80, 0x8 ;  /* 0x000000000008981c */ /* 0x000fe20003f0f070 */
[----:B------:R-:W-:-:S12]  /*0170*/  @!P1 BRA `(.L_x_11) ;  /* 0x00000000006c9947 */ /* 0x000fd80003800000 */
[----:B------:R-:W-:Y:S01]  /*0180*/  UMOV UR8, 0x6dc9c883 ;  /* 0x6dc9c88300087882 */ /* 0x000fe20000000000 */
[----:B------:R-:W-:Y:S01]  /*0190*/  UMOV UR9, 0x3fe45f30 ;  /* 0x3fe45f3000097882 */ /* 0x000fe20000000000 */
[C---:B------:R-:W-:Y:S02]  /*01a0*/  DSETP.GE.AND P0, PT, |R6|.reuse, 2.14748364800000000000e+09, PT ;  /* 0x41e000000600742a */ /* 0x040fe40003f06200 */
[----:B------:R-:W-:Y:S01]  /*01b0*/  DMUL R12, R6, UR8 ;  /* 0x00000008060c7c28 */ /* 0x000fe20008000000 */
[----:B------:R-:W-:Y:S01]  /*01c0*/  UMOV UR8, 0x54442d18 ;  /* 0x54442d1800087882 */ /* 0x000fe20000000000 */
[----:B------:R-:W-:-:S08]  /*01d0*/  UMOV UR9, 0x3ff921fb ;  /* 0x3ff921fb00097882 */ /* 0x000fd00000000000 */
[----:B------:R-:W1:Y:S08]  /*01e0*/  F2I.F64 R12, R12 ;  /* 0x0000000c000c7311 */ /* 0x000e700000301100 */
[----:B-1----:R-:W1:Y:S02]  /*01f0*/  I2F.F64 R4, R12 ;  /* 0x0000000c00047312 */ /* 0x002e640000201c00 */
[----:B-1----:R-:W-:Y:S01]  /*0200*/  DFMA R14, R4, -UR8, R6 ;  /* 0x80000008040e7c2b */ /* 0x002fe20008000006 */
[----:B------:R-:W-:Y:S01]  /*0210*/  UMOV UR8, 0x33145c00 ;  /* 0x33145c0000087882 */ /* 0x000fe20000000000 */
[----:B------:R-:W-:-:S06]  /*0220*/  UMOV UR9, 0x3c91a626 ;  /* 0x3c91a62600097882 */ /* 0x000fcc0000000000 */
[----:B------:R-:W-:Y:S01]  /*0230*/  DFMA R14, R4, -UR8, R14 ;  /* 0x80000008040e7c2b */ /* 0x000fe2000800000e */
[----:B------:R-:W-:Y:S01]  /*0240*/  UMOV UR8, 0x252049c0 ;  /* 0x252049c000087882 */ /* 0x000fe20000000000 */
[----:B------:R-:W-:-:S06]  /*0250*/  UMOV UR9, 0x397b839a ;  /* 0x397b839a00097882 */ /* 0x000fcc0000000000 */
[----:B------:R-:W-:Y:S01]  /*0260*/  DFMA R4, R4, -UR8, R14 ;  /* 0x8000000804047c2b */ /* 0x000fe2000800000e */
[----:B------:R-:W-:Y:S10]  /*0270*/  @!P0 BRA `(.L_x_12) ;  /* 0x0000000000248947 */ /* 0x000ff40003800000 */
[----:B------:R-:W-:Y:S01]  /*0280*/  BSSY.RECONVERGENT B1, `(.L_x_13) ;  /* 0x0000005000017945 */ /* 0x000fe20003800200 */
[----:B------:R-:W-:Y:S01]  /*0290*/  IMAD.MOV.U32 R18, RZ, RZ, R6 ;  /* 0x000000ffff127224 */ /* 0x000fe200078e0006 */
[----:B------:R-:W-:Y:S01]  /*02a0*/  MOV R0, 0x2d0 ;  /* 0x000002d000007802 */ /* 0x000fe20000000f00 */
[----:B------:R-:W-:-:S07]  /*02b0*/  IMAD.MOV.U32 R5, RZ, RZ, R7 ;  /* 0x000000ffff057224 */ /* 0x000fce00078e0007 */
[----:B0--34-:R-:W-:Y:S05]  /*02c0*/  CALL.REL.NOINC `($_Z6map_m2PdS_i$__internal_trig_reduction_slowpathd) ;  /* 0x0000000c00ec7944 */ /* 0x019fea0003c00000 */
[----:B------:R-:W-:Y:S05]  /*02d0*/  BSYNC.RECONVERGENT B1 ;  /* 0x0000000000017941 */ /* 0x000fea0003800200 */
.L_x_13:
[----:B------:R-:W-:Y:S02]  /*02e0*/  IMAD.MOV.U32 R12, RZ, RZ, R6 ;  /* 0x000000ffff0c7224 */ /* 0x000fe400078e0006 */
[----:B------:R-:W-:Y:S02]  /*02f0*/  IMAD.MOV.U32 R4, RZ, RZ, R18 ;  /* 0x000000ffff047224 */ /* 0x000fe400078e0012 */
[----:B------:R-:W-:-:S07]  /*0300*/  IMAD.MOV.U32 R5, RZ, RZ, R19 ;  /* 0x000000ffff057224 */ /* 0x000fce00078e0013 */
.L_x_12:
[----:B------:R-:W-:-:S04]  /*0310*/  LOP3.LUT R12, R12, 0x1, RZ, 0xc0, !PT ;  /* 0x000000010c0c7812 */ /* 0x000fc800078ec0ff */
[----:B------:R-:W-:-:S13]  /*0320*/  ISETP.NE.U32.AND P0, PT, R12, 0x1, PT ;  /* 0x000000010c00780c */ /* 0x000fda0003f05070 */
.L_x_11:
[----:B------:R-:W-:Y:S01]  /*0330*/  DMUL R6, R4, R4 ;  /* 0x0000000404067228 */ /* 0x000fe20000000000 */
[----:B------:R-:W-:Y:S01]  /*0340*/  IMAD.MOV.U32 R12, RZ, RZ, 0x5b27ebb1 ;  /* 0x5b27ebb1ff0c7424 */ /* 0x000fe200078e00ff */
[----:B------:R-:W-:Y:S01]  /*0350*/  UMOV UR8, 0x2799bcb9 ;  /* 0x2799bcb900087882 */ /* 0x000fe20000000000 */
[----:B------:R-:W-:Y:S01]  /*0360*/  IMAD.MOV.U32 R13, RZ, RZ, 0x3ef9757c ;  /* 0x3ef9757cff0d7424 */ /* 0x000fe200078e00ff */
[----:B------:R-:W-:Y:S01]  /*0370*/  UMOV UR9, 0x3ee48dac ;  /* 0x3ee48dac00097882 */ /* 0x000fe20000000000 */
[----:B------:R-:W-:Y:S04]  /*0380*/  BSSY.RECONVERGENT B1, `(.L_x_14) ;  /* 0x0000036000017945 */ /* 0x000fe80003800200 */
[----:B------:R-:W-:Y:S01]  /*0390*/  DFMA R12, R6, UR8, -R12 ;  /* 0x00000008060c7c2b */ /* 0x000fe2000800080c */
[----:B------:R-:W-:Y:S01]  /*03a0*/  UMOV UR8, 0xfd91e04 ;  /* 0x0fd91e0400087882 */ /* 0x000fe20000000000 */
[----:B------:R-:W-:-:S06]  /*03b0*/  UMOV UR9, 0x3f0980e9 ;  /* 0x3f0980e900097882 */ /* 0x000fcc0000000000 */
[----:B------:R-:W-:Y:S01]  /*03c0*/  DFMA R12, R6, R12, UR8 ;  /* 0x00000008060c7e2b */ /* 0x000fe2000800000c */
[----:B------:R-:W-:Y:S01]  /*03d0*/  UMOV UR8, 0x417d7e1d ;  /* 0x417d7e1d00087882 */ /* 0x000fe20000000000 */
[----:B------:R-:W-:-:S06]  /*03e0*/  UMOV UR9, 0x3efae2b0 ;  /* 0x3efae2b000097882 */ /* 0x000fcc0000000000 */
[----:B------:R-:W-:Y:S01]  /*03f0*/  DFMA R12, R6, R12, -UR8 ;  /* 0x80000008060c7e2b */ /* 0x000fe2000800000c */
[----:B------:R-:W-:Y:S01]  /*0400*/  UMOV UR8, 0x41bfba57 ;  /* 0x41bfba5700087882 */ /* 0x000fe20000000000 */
[----:B------:R-:W-:-:S06]  /*0410*/  UMOV UR9, 0x3f119f53 ;  /* 0x3f119f5300097882 */ /* 0x000fcc0000000000 */
[----:B------:R-:W-:Y:S01]  /*0420*/  DFMA R12, R6, R12, UR8 ;  /* 0x00000008060c7e2b */ /* 0x000fe2000800000c */
        /* <DEDUP_REMOVED lines=29> */
[----:B------:R-:W-:-:S08]  /*0600*/  DFMA R12, R6, R12, UR8 ;  /* 0x00000008060c7e2b */ /* 0x000fd0000800000c */
[----:B------:R-:W-:-:S08]  /*0610*/  DMUL R18, R6, R12 ;  /* 0x0000000c06127228 */ /* 0x000fd00000000000 */
[----:B------:R-:W-:Y:S01]  /*0620*/  DFMA R6, R18, R4, R4 ;  /* 0x000000041206722b */ /* 0x000fe20000000004 */
[----:B------:R-:W-:Y:S10]  /*0630*/  @P0 BRA `(.L_x_15) ;  /* 0x0000000000280947 */ /* 0x000ff40003800000 */
[----:B------:R-:W1:Y:S01]  /*0640*/  MUFU.RCP64H R15, R7 ;  /* 0x00000007000f7308 */ /* 0x000e620000001800 */
[----:B------:R-:W-:-:S06]  /*0650*/  IMAD.MOV.U32 R14, RZ, RZ, RZ ;  /* 0x000000ffff0e7224 */ /* 0x000fcc00078e00ff */
[----:B-1----:R-:W-:-:S08]  /*0660*/  DFMA R12, -R6, R14, 1 ;  /* 0x3ff00000060c742b */ /* 0x002fd0000000010e */
[----:B------:R-:W-:Y:S02]  /*0670*/  DFMA R16, R12, R12, R12 ;  /* 0x0000000c0c10722b */ /* 0x000fe4000000000c */
[----:B------:R-:W-:-:S06]  /*0680*/  DADD R12, R6, -R4 ;  /* 0x00000000060c7229 */ /* 0x000fcc0000000804 */
[----:B------:R-:W-:Y:S02]  /*0690*/  DFMA R16, R14, R16, R14 ;  /* 0x000000100e10722b */ /* 0x000fe4000000000e */
[----:B------:R-:W-:-:S06]  /*06a0*/  DFMA R12, R18, R4, -R12 ;  /* 0x00000004120c722b */ /* 0x000fcc000000080c */
[----:B------:R-:W-:-:S08]  /*06b0*/  DFMA R4, R6, -R16, 1 ;  /* 0x3ff000000604742b */ /* 0x000fd00000000810 */
[----:B------:R-:W-:-:S08]  /*06c0*/  DFMA R4, R12, -R16, R4 ;  /* 0x800000100c04722b */ /* 0x000fd00000000004 */
[----:B------:R-:W-:-:S11]  /*06d0*/  DFMA R6, -R16, R4, -R16 ;  /* 0x000000041006722b */ /* 0x000fd60000000910 */
.L_x_15:
[----:B----4-:R-:W-:Y:S05]  /*06e0*/  BSYNC.RECONVERGENT B1 ;  /* 0x0000000000017941 */ /* 0x010fea0003800200 */
.L_x_14:
[----:B------:R-:W1:Y:S01]  /*06f0*/  MUFU.RCP64H R5, R7 ;  /* 0x0000000700057308 */ /* 0x000e620000001800 */
[----:B------:R-:W-:Y:S01]  /*0700*/  VIADD R4, R7, 0x300402 ;  /* 0x0030040207047836 */ /* 0x000fe20000000000 */
[----:B------:R-:W-:Y:S04]  /*0710*/  BSSY.RECONVERGENT B1, `(.L_x_16) ;  /* 0x000000e000017945 */ /* 0x000fe80003800200 */
[----:B------:R-:W-:Y:S01]  /*0720*/  FSETP.GEU.AND P0, PT, |R4|, 5.8789094863358348022e-39, PT ;  /* 0x004004020400780b */ /* 0x000fe20003f0e200 */
[----:B-1----:R-:W-:-:S08]  /*0730*/  DFMA R12, R4, -R6, 1 ;  /* 0x3ff00000040c742b */ /* 0x002fd00000000806 */
[----:B------:R-:W-:-:S08]  /*0740*/  DFMA R12, R12, R12, R12 ;  /* 0x0000000c0c0c722b */ /* 0x000fd0000000000c */
[----:B------:R-:W-:-:S08]  /*0750*/  DFMA R12, R4, R12, R4 ;  /* 0x0000000c040c722b */ /* 0x000fd00000000004 */
[----:B------:R-:W-:-:S08]  /*0760*/  DFMA R14, R12, -R6, 1 ;  /* 0x3ff000000c0e742b */ /* 0x000fd00000000806 */
[----:B------:R-:W-:Y:S01]  /*0770*/  DFMA R12, R12, R14, R12 ;  /* 0x0000000e0c0c722b */ /* 0x000fe2000000000c */
[----:B------:R-:W-:Y:S10]  /*0780*/  @P0 BRA `(.L_x_17) ;  /* 0x0000000000180947 */ /* 0x000ff40003800000 */
[----:B------:R-:W-:-:S05]  /*0790*/  LOP3.LUT R0, R7, 0x7fffffff, RZ, 0xc0, !PT ;  /* 0x7fffffff07007812 */ /* 0x000fca00078ec0ff */
[----:B------:R-:W-:Y:S01]  /*07a0*/  VIADD R14, R0, 0xfff00000 ;  /* 0xfff00000000e7836 */ /* 0x000fe20000000000 */
[----:B------:R-:W-:-:S07]  /*07b0*/  MOV R0, 0x7d0 ;  /* 0x000007d000007802 */ /* 0x000fce0000000f00 */
[----:B0--3--:R-:W-:Y:S05]  /*07c0*/  CALL.REL.NOINC `($__internal_1_$__cuda_sm20_dblrcp_rn_slowpath_v3) ;  /* 0x0000000400fc7944 */ /* 0x009fea0003c00000 */
[----:B------:R-:W-:Y:S02]  /*07d0*/  IMAD.MOV.U32 R12, RZ, RZ, R14 ;  /* 0x000000ffff0c7224 */ /* 0x000fe400078e000e */
[----:B------:R-:W-:-:S07]  /*07e0*/  IMAD.MOV.U32 R13, RZ, RZ, R15 ;  /* 0x000000ffff0d7224 */ /* 0x000fce00078e000f */
.L_x_17:
[----:B------:R-:W-:Y:S05]  /*07f0*/  BSYNC.RECONVERGENT B1 ;  /* 0x0000000000017941 */ /* 0x000fea0003800200 */
.L_x_16:
[----:B------:R-:W1:Y:S01]  /*0800*/  LDC.64 R4, c[0x0][0x380] ;  /* 0x0000e000ff047b82 */ /* 0x000e620000000a00 */
[----:B------:R-:W-:-:S07]  /*0810*/  DADD R12, -RZ, |R12| ;  /* 0x00000000ff0c7229 */ /* 0x000fce000000050c */
[----:B-1----:R1:W-:Y:S01]  /*0820*/  STG.E.64 desc[UR4][R4.64], R12 ;  /* 0x0000000c04007986 */ /* 0x0023e2000c101b04 */
[----:B------:R-:W-:Y:S05]  /*0830*/  BRA `(.L_x_18) ;  /* 0x0000000400cc7947 */ /* 0x000fea0003800000 */
.L_x_10:
[C---:B------:R-:W-:Y:S02]  /*0840*/  VIADD R7, R2.reuse, 0xffffffff ;  /* 0xffffffff02077836 */ /* 0x040fe40000000000 */
[----:B0-----:R-:W-:-:S04]  /*0850*/  IMAD.WIDE.U32 R12, R2, 0x8, R8 ;  /* 0x00000008020c7825 */ /* 0x001fc800078e0008 */
[----:B---3--:R-:W-:Y:S01]  /*0860*/  IMAD.WIDE.U32 R6, R7, 0x8, R10 ;  /* 0x0000000807067825 */ /* 0x008fe200078e000a */
[----:B--2---:R-:W2:Y:S05]  /*0870*/  LDG.E.64 R4, desc[UR4][R12.64] ;  /* 0x000000040c047981 */ /* 0x004eaa000c1e1b00 */
[----:B------:R-:W2:Y:S01]  /*0880*/  LDG.E.64 R6, desc[UR4][R6.64] ;  /* 0x0000000406067981 */ /* 0x000ea2000c1e1b00 */
[----:B------:R-:W-:Y:S01]  /*0890*/  BSSY.RECONVERGENT B1, `(.L_x_19) ;  /* 0x0000020000017945 */ /* 0x000fe20003800200 */
[----:B--2---:R-:W-:-:S08]  /*08a0*/  DADD R16, R4, R6 ;  /* 0x0000000004107229 */ /* 0x004fd00000000006 */
[----:B------:R-:W-:-:S14]  /*08b0*/  DSETP.NEU.AND P1, PT, |R16|, +INF , PT ;  /* 0x7ff000001000742a */ /* 0x000fdc0003f2d200 */
[----:B------:R-:W-:Y:S01]  /*08c0*/  @!P1 DMUL R4, RZ, R16 ;  /* 0x00000010ff049228 */ /* 0x000fe20000000000 */
[----:B------:R-:W-:Y:S01]  /*08d0*/  @!P1 PLOP3.LUT P0, PT, PT, PT, PT, 0x80, 0x8 ;  /* 0x000000000008981c */ /* 0x000fe20003f0f070 */
[----:B------:R-:W-:-:S12]  /*08e0*/  @!P1 BRA `(.L_x_20) ;  /* 0x0000000000689947 */ /* 0x000fd80003800000 */
[----:B------:R-:W-:Y:S01]  /*08f0*/  UMOV UR8, 0x6dc9c883 ;  /* 0x6dc9c88300087882 */ /* 0x000fe20000000000 */
[----:B------:R-:W-:Y:S01]  /*0900*/  UMOV UR9, 0x3fe45f30 ;  /* 0x3fe45f3000097882 */ /* 0x000fe20000000000 */
[C---:B------:R-:W-:Y:S01]  /*0910*/  DSETP.GE.AND P0, PT, |R16|.reuse, 2.14748364800000000000e+09, PT ;  /* 0x41e000001000742a */ /* 0x040fe20003f06200 */
[----:B------:R-:W-:Y:S01]  /*0920*/  BSSY.RECONVERGENT B2, `(.L_x_21) ;  /* 0x0000014000027945 */ /* 0x000fe20003800200 */
[----:B------:R-:W-:Y:S01]  /*0930*/  DMUL R6, R16, UR8 ;  /* 0x0000000810067c28 */ /* 0x000fe20008000000 */
[----:B------:R-:W-:Y:S01]  /*0940*/  UMOV UR8, 0x54442d18 ;  /* 0x54442d1800087882 */ /* 0x000fe20000000000 */
[----:B------:R-:W-:-:S08]  /*0950*/  UMOV UR9, 0x3ff921fb ;  /* 0x3ff921fb00097882 */ /* 0x000fd00000000000 */
[----:B------:R-:W0:Y:S08]  /*0960*/  F2I.F64 R6, R6 ;  /* 0x0000000600067311 */ /* 0x000e300000301100 */
[----:B0-----:R-:W0:Y:S02]  /*0970*/  I2F.F64 R4, R6 ;  /* 0x0000000600047312 */ /* 0x001e240000201c00 */
[----:B0-----:R-:W-:Y:S01]  /*0980*/  DFMA R14, R4, -UR8, R16 ;  /* 0x80000008040e7c2b */ /* 0x001fe20008000010 */
[----:B------:R-:W-:Y:S01]  /*0990*/  UMOV UR8, 0x33145c00 ;  /* 0x33145c0000087882 */ /* 0x000fe20000000000 */
[----:B------:R-:W-:-:S06]  /*09a0*/  UMOV UR9, 0x3c91a626 ;  /* 0x3c91a62600097882 */ /* 0x000fcc0000000000 */
[----:B------:R-:W-:Y:S01]  /*09b0*/  DFMA R14, R4, -UR8, R14 ;  /* 0x80000008040e7c2b */ /* 0x000fe2000800000e */
[----:B------:R-:W-:Y:S01]  /*09c0*/  UMOV UR8, 0x252049c0 ;  /* 0x252049c000087882 */ /* 0x000fe20000000000 */
[----:B------:R-:W-:-:S06]  /*09d0*/  UMOV UR9, 0x397b839a ;  /* 0x397b839a00097882 */ /* 0x000fcc0000000000 */
[----:B------:R-:W-:Y:S01]  /*09e0*/  DFMA R4, R4, -UR8, R14 ;  /* 0x8000000804047c2b */ /* 0x000fe2000800000e */
[----:B------:R-:W-:Y:S10]  /*09f0*/  @!P0 BRA `(.L_x_22) ;  /* 0x0000000000188947 */ /* 0x000ff40003800000 */
[----:B------:R-:W-:Y:S01]  /*0a00*/  IMAD.MOV.U32 R18, RZ, RZ, R16 ;  /* 0x000000ffff127224 */ /* 0x000fe200078e0010 */
[----:B------:R-:W-:Y:S01]  /*0a10*/  MOV R0, 0xa40 ;  /* 0x00000a4000007802 */ /* 0x000fe20000000f00 */
[----:B------:R-:W-:-:S07]  /*0a20*/  IMAD.MOV.U32 R5, RZ, RZ, R17 ;  /* 0x000000ffff057224 */ /* 0x000fce00078e0011 */
[----:B----4-:R-:W-:Y:S05]  /*0a30*/  CALL.REL.NOINC `($_Z6map_m2PdS_i$__internal_trig_reduction_slowpathd) ;  /* 0x0000000800107944 */ /* 0x010fea0003c00000 */
[----:B------:R-:W-:Y:S02]  /*0a40*/  IMAD.MOV.U32 R4, RZ, RZ, R18 ;  /* 0x000000ffff047224 */ /* 0x000fe400078e0012 */
[----:B------:R-:W-:-:S07]  /*0a50*/  IMAD.MOV.U32 R5, RZ, RZ, R19 ;  /* 0x000000ffff057224 */ /* 0x000fce00078e0013 */
.L_x_22:
[----:B----4-:R-:W-:Y:S05]  /*0a60*/  BSYNC.RECONVERGENT B2 ;  /* 0x0000000000027941 */ /* 0x010fea0003800200 */
.L_x_21:
[----:B------:R-:W-:-:S04]  /*0a70*/  LOP3.LUT R6, R6, 0x1, RZ, 0xc0, !PT ;  /* 0x0000000106067812 */ /* 0x000fc800078ec0ff */
[----:B------:R-:W-:-:S13]  /*0a80*/  ISETP.NE.U32.AND P0, PT, R6, 0x1, PT ;  /* 0x000000010600780c */ /* 0x000fda0003f05070 */
.L_x_20:
[----:B----4-:R-:W-:Y:S05]  /*0a90*/  BSYNC.RECONVERGENT B1 ;  /* 0x0000000000017941 */ /* 0x010fea0003800200 */
.L_x_19:
        /* <DEDUP_REMOVED lines=49> */
[----:B------:R-:W0:Y:S01]  /*0db0*/  MUFU.RCP64H R17, R7 ;  /* 0x0000000700117308 */ /* 0x000e220000001800 */
[----:B------:R-:W-:-:S06]  /*0dc0*/  IMAD.MOV.U32 R16, RZ, RZ, RZ ;  /* 0x000000ffff107224 */ /* 0x000fcc00078e00ff */
[----:B0-----:R-:W-:-:S08]  /*0dd0*/  DFMA R14, -R6, R16, 1 ;  /* 0x3ff00000060e742b */ /* 0x001fd00000000110 */
[----:B------:R-:W-:Y:S02]  /*0de0*/  DFMA R18, R14, R14, R14 ;  /* 0x0000000e0e12722b */ /* 0x000fe4000000000e */
[----:B------:R-:W-:-:S06]  /*0df0*/  DADD R14, R6, -R4 ;  /* 0x00000000060e7229 */ /* 0x000fcc0000000804 */
[----:B------:R-:W-:Y:S02]  /*0e00*/  DFMA R18, R16, R18, R16 ;  /* 0x000000121012722b */ /* 0x000fe40000000010 */
[----:B------:R-:W-:-:S06]  /*0e10*/  DFMA R14, R20, R4, -R14 ;  /* 0x00000004140e722b */ /* 0x000fcc000000080e */
[----:B------:R-:W-:-:S08]  /*0e20*/  DFMA R4, R6, -R18, 1 ;  /* 0x3ff000000604742b */ /* 0x000fd00000000812 */
[----:B------:R-:W-:-:S08]  /*0e30*/  DFMA R4, R14, -R18, R4 ;  /* 0x800000120e04722b */ /* 0x000fd00000000004 */
[----:B------:R-:W-:-:S11]  /*0e40*/  DFMA R6, -R18, R4, -R18 ;  /* 0x000000041206722b */ /* 0x000fd60000000912 */
.L_x_24:
[----:B------:R-:W-:Y:S05]  /*0e50*/  BSYNC.RECONVERGENT B1 ;  /* 0x0000000000017941 */ /* 0x000fea0003800200 */
.L_x_23:
[----:B------:R-:W0:Y:S01]  /*0e60*/  MUFU.RCP64H R5, R7 ;  /* 0x0000000700057308 */ /* 0x000e220000001800 */
[----:B------:R-:W-:Y:S01]  /*0e70*/  VIADD R4, R7, 0x300402 ;  /* 0x0030040207047836 */ /* 0x000fe20000000000 */
[----:B------:R-:W-:Y:S04]  /*0e80*/  BSSY.RECONVERGENT B1, `(.L_x_25) ;  /* 0x000000c000017945 */ /* 0x000fe80003800200 */
[----:B------:R-:W-:Y:S01]  /*0e90*/  FSETP.GEU.AND P0, PT, |R4|, 5.8789094863358348022e-39, PT ;  /* 0x004004020400780b */ /* 0x000fe20003f0e200 */
[----:B0-----:R-:W-:-:S08]  /*0ea0*/  DFMA R14, R4, -R6, 1 ;  /* 0x3ff00000040e742b */ /* 0x001fd00000000806 */
        /* <DEDUP_REMOVED lines=8> */
[----:B------:R-:W-:Y:S05]  /*0f30*/  CALL.REL.NOINC `($__internal_1_$__cuda_sm20_dblrcp_rn_slowpath_v3) ;  /* 0x0000000000207944 */ /* 0x000fea0003c00000 */
.L_x_26:
[----:B------:R-:W-:Y:S05]  /*0f40*/  BSYNC.RECONVERGENT B1 ;  /* 0x0000000000017941 */ /* 0x000fea0003800200 */
.L_x_25:
[----:B------:R-:W-:-:S07]  /*0f50*/  DADD R14, -RZ, |R14| ;  /* 0x00000000ff0e7229 */ /* 0x000fce000000050e */
[----:B------:R0:W-:Y:S04]  /*0f60*/  STG.E.64 desc[UR4][R12.64], R14 ;  /* 0x0000000e0c007986 */ /* 0x0001e8000c101b04 */
.L_x_18:
[----:B------:R-:W-:Y:S05]  /*0f70*/  BSYNC.RECONVERGENT B0 ;  /* 0x0000000000007941 */ /* 0x000fea0003800200 */
.L_x_9:
[----:B------:R-:W-:-:S05]  /*0f80*/  IMAD.IADD R2, R3, 0x1, R2 ;  /* 0x0000000103027824 */ /* 0x000fca00078e0202 */
[----:B------:R-:W-:-:S13]  /*0f90*/  ISETP.GE.U32.AND P0, PT, R2, UR6, PT ;  /* 0x0000000602007c0c */ /* 0x000fda000bf06070 */
[----:B------:R-:W-:Y:S05]  /*0fa0*/  @!P0 BRA `(.L_x_27) ;  /* 0xfffffff000508947 */ /* 0x000fea000383ffff */
[----:B------:R-:W-:Y:S05]  /*0fb0*/  EXIT ;  /* 0x000000000000794d */ /* 0x000fea0003800000 */
        .weak           $__internal_1_$__cuda_sm20_dblrcp_rn_slowpath_v3
        .type           $__internal_1_$__cuda_sm20_dblrcp_rn_slowpath_v3,@function
        .size           $__internal_1_$__cuda_sm20_dblrcp_rn_slowpath_v3,($_Z6map_m2PdS_i$__internal_trig_reduction_slowpathd - $__internal_1_$__cuda_sm20_dblrcp_rn_slowpath_v3)
$__internal_1_$__cuda_sm20_dblrcp_rn_slowpath_v3:
[----:B------:R-:W-:Y:S01]  /*0fc0*/  IMAD.MOV.U32 R4, RZ, RZ, R6 ;  /* 0x000000ffff047224 */ /* 0x000fe200078e0006 */
[----:B------:R-:W-:Y:S01]  /*0fd0*/  BSSY.RECONVERGENT B2, `(.L_x_28) ;  /* 0x0000025000027945 */ /* 0x000fe20003800200 */
[----:B------:R-:W-:-:S06]  /*0fe0*/  IMAD.MOV.U32 R5, RZ, RZ, R7 ;  /* 0x000000ffff057224 */ /* 0x000fcc00078e0007 */
[----:B------:R-:W-:-:S14]  /*0ff0*/  DSETP.GTU.AND P0, PT, |R4|, +INF , PT ;  /* 0x7ff000000400742a */ /* 0x000fdc0003f0c200 */
[----:B------:R-:W-:Y:S05]  /*1000*/  @P0 BRA `(.L_x_29) ;  /* 0x00000000007c0947 */ /* 0x000fea0003800000 */
[----:B------:R-:W-:-:S05]  /*1010*/  LOP3.LUT R15, R7, 0x7fffffff, RZ, 0xc0, !PT ;  /* 0x7fffffff070f7812 */ /* 0x000fca00078ec0ff */
[----:B------:R-:W-:-:S05]  /*1020*/  VIADD R6, R15, 0xffffffff ;  /* 0xffffffff0f067836 */ /* 0x000fca0000000000 */
[----:B------:R-:W-:-:S13]  /*1030*/  ISETP.GE.U32.AND P0, PT, R6, 0x7fefffff, PT ;  /* 0x7fefffff0600780c */ /* 0x000fda0003f06070 */
[----:B------:R-:W-:Y:S01]  /*1040*/  @P0 LOP3.LUT R7, R5, 0x7ff00000, RZ, 0x3c, !PT ;  /* 0x7ff0000005070812 */ /* 0x000fe200078e3cff */
[----:B------:R-:W-:Y:S01]  /*1050*/  @P0 IMAD.MOV.U32 R6, RZ, RZ, RZ ;  /* 0x000000ffff060224 */ /* 0x000fe200078e00ff */
[----:B------:R-:W-:Y:S06]  /*1060*/  @P0 BRA `(.L_x_30) ;  /* 0x00000000006c0947 */ /* 0x000fec0003800000 */
[----:B------:R-:W-:-:S13]  /*1070*/  ISETP.GE.U32.AND P0, PT, R15, 0x1000001, PT ;  /* 0x010000010f00780c */ /* 0x000fda0003f06070 */
[----:B------:R-:W-:Y:S05]  /*1080*/  @!P0 BRA `(.L_x_31) ;  /* 0x0000000000348947 */ /* 0x000fea0003800000 */
[----:B------:R-:W-:Y:S02]  /*1090*/  VIADD R7, R5, 0xc0200000 ;  /* 0xc020000005077836 */ /* 0x000fe40000000000 */
[----:B------:R-:W-:Y:S02]  /*10a0*/  IMAD.MOV.U32 R6, RZ, RZ, R4 ;  /* 0x000000ffff067224 */ /* 0x000fe400078e0004 */
[----:B------:R-:W0:Y:S04]  /*10b0*/  MUFU.RCP64H R15, R7 ;  /* 0x00000007000f7308 */ /* 0x000e280000001800 */
[----:B0-----:R-:W-:-:S08]  /*10c0*/  DFMA R16, -R6, R14, 1 ;  /* 0x3ff000000610742b */ /* 0x001fd0000000010e */
[----:B------:R-:W-:-:S08]  /*10d0*/  DFMA R16, R16, R16, R16 ;  /* 0x000000101010722b */ /* 0x000fd00000000010 */
[----:B------:R-:W-:-:S08]  /*10e0*/  DFMA R16, R14, R16, R14 ;  /* 0x000000100e10722b */ /* 0x000fd0000000000e */
[----:B------:R-:W-:-:S08]  /*10f0*/  DFMA R14, -R6, R16, 1 ;  /* 0x3ff00000060e742b */ /* 0x000fd00000000110 */
[----:B------:R-:W-:-:S08]  /*1100*/  DFMA R14, R16, R14, R16 ;  /* 0x0000000e100e722b */ /* 0x000fd00000000010 */
[----:B------:R-:W-:-:S08]  /*1110*/  DMUL R14, R14, 2.2250738585072013831e-308 ;  /* 0x001000000e0e7828 */ /* 0x000fd00000000000 */
[----:B------:R-:W-:-:S08]  /*1120*/  DFMA R4, -R4, R14, 1 ;  /* 0x3ff000000404742b */ /* 0x000fd0000000010e */
[----:B------:R-:W-:-:S08]  /*1130*/  DFMA R4, R4, R4, R4 ;  /* 0x000000040404722b */ /* 0x000fd00000000004 */
[----:B------:R-:W-:Y:S01]  /*1140*/  DFMA R6, R14, R4, R14 ;  /* 0x000000040e06722b */ /* 0x000fe2000000000e */
[----:B------:R-:W-:Y:S10]  /*1150*/  BRA `(.L_x_30) ;  /* 0x0000000000307947 */ /* 0x000ff40003800000 */
.L_x_31:
[----:B------:R-:W-:Y:S01]  /*1160*/  DMUL R4, R4, 8.11296384146066816958e+31 ;  /* 0x4690000004047828 */ /* 0x000fe20000000000 */
[----:B------:R-:W-:-:S05]  /*1170*/  IMAD.MOV.U32 R6, RZ, RZ, R14 ;  /* 0x000000ffff067224 */ /* 0x000fca00078e000e */
[----:B------:R-:W0:Y:S02]  /*1180*/  MUFU.RCP64H R7, R5 ;  /* 0x0000000500077308 */ /* 0x000e240000001800 */
[----:B0-----:R-:W-:-:S08]  /*1190*/  DFMA R14, -R4, R6, 1 ;  /* 0x3ff00000040e742b */ /* 0x001fd00000000106 */
[----:B------:R-:W-:-:S08]  /*11a0*/  DFMA R14, R14, R14, R14 ;  /* 0x0000000e0e0e722b */ /* 0x000fd0000000000e */
[----:B------:R-:W-:-:S08]  /*11b0*/  DFMA R14, R6, R14, R6 ;  /* 0x0000000e060e722b */ /* 0x000fd00000000006 */
[----:B------:R-:W-:-:S08]  /*11c0*/  DFMA R6, -R4, R14, 1 ;  /* 0x3ff000000406742b */ /* 0x000fd0000000010e */
[----:B------:R-:W-:-:S08]  /*11d0*/  DFMA R6, R14, R6, R14 ;  /* 0x000000060e06722b */ /* 0x000fd0000000000e */
[----:B------:R-:W-:Y:S01]  /*11e0*/  DMUL R6, R6, 8.11296384146066816958e+31 ;  /* 0x4690000006067828 */ /* 0x000fe20000000000 */
[----:B------:R-:W-:Y:S10]  /*11f0*/  BRA `(.L_x_30) ;  /* 0x0000000000087947 */ /* 0x000ff40003800000 */
.L_x_29:
[----:B------:R-:W-:Y:S01]  /*1200*/  LOP3.LUT R7, R5, 0x80000, RZ, 0xfc, !PT ;  /* 0x0008000005077812 */ /* 0x000fe200078efcff */
[----:B------:R-:W-:-:S07]  /*1210*/  IMAD.MOV.U32 R6, RZ, RZ, R4 ;  /* 0x000000ffff067224 */ /* 0x000fce00078e0004 */
.L_x_30:
[----:B------:R-:W-:Y:S05]  /*1220*/  BSYNC.RECONVERGENT B2 ;  /* 0x0000000000027941 */ /* 0x000fea0003800200 */
.L_x_28:
[----:B------:R-:W-:Y:S02]  /*1230*/  IMAD.MOV.U32 R4, RZ, RZ, R0 ;  /* 0x000000ffff047224 */ /* 0x000fe400078e0000 */
[----:B------:R-:W-:Y:S02]  /*1240*/  IMAD.MOV.U32 R5, RZ, RZ, 0x0 ;  /* 0x00000000ff057424 */ /* 0x000fe400078e00ff */
[----:B------:R-:W-:Y:S02]  /*1250*/  IMAD.MOV.U32 R14, RZ, RZ, R6 ;  /* 0x000000ffff0e7224 */ /* 0x000fe400078e0006 */
[----:B------:R-:W-:Y:S01]  /*1260*/  IMAD.MOV.U32 R15, RZ, RZ, R7 ;  /* 0x000000ffff0f7224 */ /* 0x000fe200078e0007 */
[----:B------:R-:W-:Y:S06]  /*1270*/  RET.REL.NODEC R4 `(_Z6map_m2PdS_i) ;  /* 0xffffffec04607950 */ /* 0x000fec0003c3ffff */
        .type           $_Z6map_m2PdS_i$__internal_trig_reduction_slowpathd,@function
        .size           $_Z6map_m2PdS_i$__internal_trig_reduction_slowpathd,(.L_x_47 - $_Z6map_m2PdS_i$__internal_trig_reduction_slowpathd)
$_Z6map_m2PdS_i$__internal_trig_reduction_slowpathd:
[--C-:B------:R-:W-:Y:S01]  /*1280*/  SHF.R.U32.HI R4, RZ, 0x14, R5.reuse ;  /* 0x00000014ff047819 */ /* 0x100fe20000011605 */
[----:B------:R-:W-:Y:S02]  /*1290*/  IMAD.MOV.U32 R19, RZ, RZ, R5 ;  /* 0x000000ffff137224 */ /* 0x000fe400078e0005 */
[----:B------:R-:W-:Y:S01]  /*12a0*/  IMAD.MOV.U32 R6, RZ, RZ, RZ ;  /* 0x000000ffff067224 */ /* 0x000fe200078e00ff */
[----:B------:R-:W-:-:S04]  /*12b0*/  LOP3.LUT R7, R4, 0x7ff, RZ, 0xc0, !PT ;  /* 0x000007ff04077812 */ /* 0x000fc800078ec0ff */
[----:B------:R-:W-:-:S13]  /*12c0*/  ISETP.NE.AND P0, PT, R7, 0x7ff, PT ;  /* 0x000007ff0700780c */ /* 0x000fda0003f05270 */
[----:B------:R-:W-:Y:S05]  /*12d0*/  @!P0 BRA `(.L_x_32) ;  /* 0x0000000800448947 */ /* 0x000fea0003800000 */
[----:B------:R-:W-:Y:S01]  /*12e0*/  VIADD R7, R7, 0xfffffc00 ;  /* 0xfffffc0007077836 */ /* 0x000fe20000000000 */
[----:B------:R-:W-:Y:S01]  /*12f0*/  BSSY.RECONVERGENT B3, `(.L_x_33) ;  /* 0x000002e000037945 */ /* 0x000fe20003800200 */
[----:B------:R-:W-:-:S03]  /*1300*/  CS2R R16, SRZ ;  /* 0x0000000000107805 */ /* 0x000fc6000001ff00 */
[----:B------:R-:W-:Y:S02]  /*1310*/  SHF.R.U32.HI R6, RZ, 0x6, R7 ;  /* 0x00000006ff067819 */ /* 0x000fe40000011607 */
[----:B------:R-:W-:Y:S02]  /*1320*/  ISETP.GE.U32.AND P0, PT, R7, 0x80, PT ;  /* 0x000000800700780c */ /* 0x000fe40003f06070 */
[C---:B------:R-:W-:Y:S02]  /*1330*/  IADD3 R7, PT, PT, -R6.reuse, 0x13, RZ ;  /* 0x0000001306077810 */ /* 0x040fe40007ffe1ff */
[----:B------:R-:W-:Y:S02]  /*1340*/  IADD3 R25, PT, PT, -R6, 0xf, RZ ;  /* 0x0000000f06197810 */ /* 0x000fe40007ffe1ff */
[----:B------:R-:W-:-:S04]  /*1350*/  SEL R7, R7, 0x12, P0 ;  /* 0x0000001207077807 */ /* 0x000fc80000000000 */
[----:B------:R-:W-:-:S13]  /*1360*/  ISETP.GE.AND P0, PT, R25, R7, PT ;  /* 0x000000071900720c */ /* 0x000fda0003f06270 */
[----:B------:R-:W-:Y:S05]  /*1370*/  @P0 BRA `(.L_x_34) ;  /* 0x0000000000940947 */ /* 0x000fea0003800000 */
[----:B------:R-:W0:Y:S01]  /*1380*/  LDC.64 R14, c[0x0][0x358] ;  /* 0x0000d600ff0e7b82 */ /* 0x000e220000000a00 */
[C---:B------:R-:W-:Y:S01]  /*1390*/  SHF.L.U64.HI R21, R18.reuse, 0xb, R19 ;  /* 0x0000000b12157819 */ /* 0x040fe20000010213 */
[----:B------:R-:W-:Y:S01]  /*13a0*/  BSSY.RECONVERGENT B4, `(.L_x_35) ;  /* 0x0000021000047945 */ /* 0x000fe20003800200 */
[----:B------:R-:W-:Y:S01]  /*13b0*/  IMAD.SHL.U32 R23, R18, 0x800, RZ ;  /* 0x0000080012177824 */ /* 0x000fe200078e00ff */
[----:B------:R-:W-:Y:S01]  /*13c0*/  IADD3 R22, PT, PT, RZ, -R6, -R7 ;  /* 0x80000006ff167210 */ /* 0x000fe20007ffe807 */
[----:B------:R-:W-:Y:S01]  /*13d0*/  IMAD.MOV.U32 R20, RZ, RZ, RZ ;  /* 0x000000ffff147224 */ /* 0x000fe200078e00ff */
[----:B------:R-:W-:Y:S02]  /*13e0*/  CS2R R16, SRZ ;  /* 0x0000000000107805 */ /* 0x000fe4000001ff00 */
[----:B------:R-:W-:-:S07]  /*13f0*/  LOP3.LUT R21, R21, 0x80000000, RZ, 0xfc, !PT ;  /* 0x8000000015157812 */ /* 0x000fce00078efcff */
.L_x_36:
[----:B------:R-:W1:Y:S01]  /*1400*/  LDC.64 R18, c[0x4][RZ] ;  /* 0x01000000ff127b82 */ /* 0x000e620000000a00 */
[----:B0-----:R-:W-:Y:S02]  /*1410*/  R2UR UR8, R14 ;  /* 0x000000000e0872ca */ /* 0x001fe400000e0000 */
[----:B------:R-:W-:Y:S01]  /*1420*/  R2UR UR9, R15 ;  /* 0x000000000f0972ca */ /* 0x000fe200000e0000 */
[----:B-1----:R-:W-:-:S12]  /*1430*/  IMAD.WIDE R18, R25, 0x8, R18 ;  /* 0x0000000819127825 */ /* 0x002fd800078e0212 */
[----:B------:R-:W2:Y:S01]  /*1440*/  LDG.E.64.CONSTANT R18, desc[UR8][R18.64] ;  /* 0x0000000812127981 */ /* 0x000ea2000c1e9b00 */
[----:B------:R-:W-:Y:S02]  /*1450*/  VIADD R22, R22, 0x1 ;  /* 0x0000000116167836 */ /* 0x000fe40000000000 */
[----:B------:R-:W-:Y:S02]  /*1460*/  VIADD R25, R25, 0x1 ;  /* 0x0000000119197836 */ /* 0x000fe40000000000 */
[----:B--2---:R-:W-:-:S04]  /*1470*/  IMAD.WIDE.U32 R16, P2, R18, R23, R16 ;  /* 0x0000001712107225 */ /* 0x004fc80007840010 */
[----:B------:R-:W-:Y:S02]  /*1480*/  IMAD R27, R18, R21, RZ ;  /* 0x00000015121b7224 */ /* 0x000fe400078e02ff */
[CC--:B------:R-:W-:Y:S02]  /*1490*/  IMAD R24, R19.reuse, R23.reuse, RZ ;  /* 0x0000001713187224 */ /* 0x0c0fe400078e02ff */
[----:B------:R-:W-:Y:S01]  /*14a0*/  IMAD.HI.U32 R29, R19, R23, RZ ;  /* 0x00000017131d7227 */ /* 0x000fe200078e00ff */
[----:B------:R-:W-:-:S03]  /*14b0*/  IADD3 R17, P0, PT, R27, R17, RZ ;  /* 0x000000111b117210 */ /* 0x000fc60007f1e0ff */
[----:B------:R-:W-:Y:S01]  /*14c0*/  IMAD R27, R20, 0x8, R1 ;  /* 0x00000008141b7824 */ /* 0x000fe200078e0201 */
[----:B------:R-:W-:Y:S01]  /*14d0*/  IADD3 R17, P1, PT, R24, R17, RZ ;  /* 0x0000001118117210 */ /* 0x000fe20007f3e0ff */
[----:B------:R-:W-:-:S04]  /*14e0*/  IMAD.HI.U32 R24, R18, R21, RZ ;  /* 0x0000001512187227 */ /* 0x000fc800078e00ff */
[----:B------:R-:W-:Y:S01]  /*14f0*/  IMAD.X R18, RZ, RZ, R24, P2 ;  /* 0x000000ffff127224 */ /* 0x000fe200010e0618 */
[----:B------:R0:W-:Y:S01]  /*1500*/  STL.64 [R27], R16 ;  /* 0x000000101b007387 */ /* 0x0001e20000100a00 */
[----:B------:R-:W-:-:S03]  /*1510*/  IMAD.HI.U32 R24, R19, R21, RZ ;  /* 0x0000001513187227 */ /* 0x000fc600078e00ff */
[----:B------:R-:W-:Y:S01]  /*1520*/  IADD3.X R18, P0, PT, R29, R18, RZ, P0, !PT ;  /* 0x000000121d127210 */ /* 0x000fe2000071e4ff */
[----:B------:R-:W-:Y:S02]  /*1530*/  IMAD R19, R19, R21, RZ ;  /* 0x0000001513137224 */ /* 0x000fe400078e02ff */
[----:B------:R-:W-:-:S03]  /*1540*/  VIADD R20, R20, 0x1 ;  /* 0x0000000114147836 */ /* 0x000fc60000000000 */
[----:B------:R-:W-:Y:S01]  /*1550*/  IADD3.X R19, P1, PT, R19, R18, RZ, P1, !PT ;  /* 0x0000001213137210 */ /* 0x000fe20000f3e4ff */
[----:B------:R-:W-:Y:S01]  /*1560*/  IMAD.X R18, RZ, RZ, R24, P0 ;  /* 0x000000ffff127224 */ /* 0x000fe200000e0618 */
[----:B------:R-:W-:-:S03]  /*1570*/  ISETP.NE.AND P0, PT, R22, -0xf, PT ;  /* 0xfffffff11600780c */ /* 0x000fc60003f05270 */
[----:B0-----:R-:W-:Y:S02]  /*1580*/  IMAD.X R17, RZ, RZ, R18, P1 ;  /* 0x000000ffff117224 */ /* 0x001fe400008e0612 */
[----:B------:R-:W-:-:S08]  /*1590*/  IMAD.MOV.U32 R16, RZ, RZ, R19 ;  /* 0x000000ffff107224 */ /* 0x000fd000078e0013 */
[----:B------:R-:W-:Y:S05]  /*15a0*/  @P0 BRA `(.L_x_36) ;  /* 0xfffffffc00940947 */ /* 0x000fea000383ffff */
[----:B------:R-:W-:Y:S05]  /*15b0*/  BSYNC.RECONVERGENT B4 ;  /* 0x0000000000047941 */ /* 0x000fea0003800200 */
.L_x_35:
[----:B------:R-:W-:-:S07]  /*15c0*/  IMAD.MOV.U32 R25, RZ, RZ, R7 ;  /* 0x000000ffff197224 */ /* 0x000fce00078e0007 */
.L_x_34:
[----:B------:R-:W-:Y:S05]  /*15d0*/  BSYNC.RECONVERGENT B3 ;  /* 0x0000000000037941 */ /* 0x000fea0003800200 */
.L_x_33:
[----:B------:R-:W-:Y:S01]  /*15e0*/  LOP3.LUT P0, R29, R4, 0x3f, RZ, 0xc0, !PT ;  /* 0x0000003f041d7812 */ /* 0x000fe2000780c0ff */
[----:B------:R-:W-:-:S04]  /*15f0*/  IMAD.IADD R6, R6, 0x1, R25 ;  /* 0x0000000106067824 */ /* 0x000fc800078e0219 */
[----:B------:R-:W-:-:S05]  /*1600*/  IMAD.U32 R22, R6, 0x8, R1 ;  /* 0x0000000806167824 */ /* 0x000fca00078e0001 */
[----:B------:R0:W-:Y:S04]  /*1610*/  STL.64 [R22+-0x78], R16 ;  /* 0xffff881016007387 */ /* 0x0001e80000100a00 */
[----:B------:R-:W2:Y:S04]  /*1620*/  @P0 LDL.64 R20, [R1+0x8] ;  /* 0x0000080001140983 */ /* 0x000ea80000100a00 */
[----:B------:R-:W3:Y:S04]  /*1630*/  LDL.64 R14, [R1+0x10] ;  /* 0x00001000010e7983 */ /* 0x000ee80000100a00 */
[----:B------:R-:W4:Y:S01]  /*1640*/  LDL.64 R6, [R1+0x18] ;  /* 0x0000180001067983 */ /* 0x000f220000100a00 */
[----:B------:R-:W-:Y:S01]  /*1650*/  @P0 LOP3.LUT R4, R29, 0x3f, RZ, 0x3c, !PT ;  /* 0x0000003f1d040812 */ /* 0x000fe200078e3cff */
[----:B------:R-:W-:Y:S01]  /*1660*/  BSSY.RECONVERGENT B3, `(.L_x_37) ;  /* 0x0000034000037945 */ /* 0x000fe20003800200 */
[----:B--2---:R-:W-:-:S02]  /*1670*/  @P0 SHF.R.U64 R19, R20, 0x1, R21 ;  /* 0x0000000114130819 */ /* 0x004fc40000001215 */
[----:B------:R-:W-:Y:S02]  /*1680*/  @P0 SHF.R.U32.HI R21, RZ, 0x1, R21 ;  /* 0x00000001ff150819 */ /* 0x000fe40000011615 */
[CC--:B---3--:R-:W-:Y:S02]  /*1690*/  @P0 SHF.L.U32 R23, R14.reuse, R29.reuse, RZ ;  /* 0x0000001d0e170219 */ /* 0x0c8fe400000006ff */
[----:B0-----:R-:W-:Y:S02]  /*16a0*/  @P0 SHF.R.U64 R16, R19, R4, R21 ;  /* 0x0000000413100219 */ /* 0x001fe40000001215 */
[--C-:B------:R-:W-:Y:S02]  /*16b0*/  @P0 SHF.R.U32.HI R27, RZ, 0x1, R15.reuse ;  /* 0x00000001ff1b0819 */ /* 0x100fe4000001160f */
[C-C-:B------:R-:W-:Y:S02]  /*16c0*/  @P0 SHF.R.U64 R25, R14.reuse, 0x1, R15.reuse ;  /* 0x000000010e190819 */ /* 0x140fe4000000120f */
[----:B------:R-:W-:-:S02]  /*16d0*/  @P0 SHF.L.U64.HI R18, R14, R29, R15 ;  /* 0x0000001d0e120219 */ /* 0x000fc4000001020f */
[----:B------:R-:W-:Y:S02]  /*16e0*/  @P0 SHF.R.U32.HI R17, RZ, R4, R21 ;  /* 0x00000004ff110219 */ /* 0x000fe40000011615 */
[----:B------:R-:W-:Y:S02]  /*16f0*/  @P0 LOP3.LUT R14, R23, R16, RZ, 0xfc, !PT ;  /* 0x00000010170e0212 */ /* 0x000fe400078efcff */
[----:B----4-:R-:W-:Y:S02]  /*1700*/  @P0 SHF.L.U32 R19, R6, R29, RZ ;  /* 0x0000001d06130219 */ /* 0x010fe400000006ff */
[----:B------:R-:W-:Y:S01]  /*1710*/  @P0 SHF.R.U64 R20, R25, R4, R27 ;  /* 0x0000000419140219 */ /* 0x000fe2000000121b */
[----:B------:R-:W-:Y:S01]  /*1720*/  IMAD.SHL.U32 R16, R14, 0x4, RZ ;  /* 0x000000040e107824 */ /* 0x000fe200078e00ff */
[----:B------:R-:W-:Y:S02]  /*1730*/  @P0 LOP3.LUT R15, R18, R17, RZ, 0xfc, !PT ;  /* 0x00000011120f0212 */ /* 0x000fe400078efcff */
[----:B------:R-:W-:-:S02]  /*1740*/  @P0 SHF.L.U64.HI R29, R6, R29, R7 ;  /* 0x0000001d061d0219 */ /* 0x000fc40000010207 */
[----:B------:R-:W-:Y:S02]  /*1750*/  @P0 SHF.R.U32.HI R4, RZ, R4, R27 ;  /* 0x00000004ff040219 */ /* 0x000fe4000001161b */
[----:B------:R-:W-:Y:S02]  /*1760*/  @P0 LOP3.LUT R6, R19, R20, RZ, 0xfc, !PT ;  /* 0x0000001413060212 */ /* 0x000fe400078efcff */
[----:B------:R-:W-:Y:S02]  /*1770*/  SHF.L.U64.HI R17, R14, 0x2, R15 ;  /* 0x000000020e117819 */ /* 0x000fe4000001020f */
[----:B------:R-:W-:Y:S02]  /*1780*/  @P0 LOP3.LUT R7, R29, R4, RZ, 0xfc, !PT ;  /* 0x000000041d070212 */ /* 0x000fe400078efcff */
[----:B------:R-:W-:Y:S02]  /*1790*/  SHF.L.W.U32.HI R15, R15, 0x2, R6 ;  /* 0x000000020f0f7819 */ /* 0x000fe40000010e06 */
[----:B------:R-:W-:-:S02]  /*17a0*/  IADD3 RZ, P0, PT, RZ, -R16, RZ ;  /* 0x80000010ffff7210 */ /* 0x000fc40007f1e0ff */
[----:B------:R-:W-:Y:S02]  /*17b0*/  LOP3.LUT R4, RZ, R17, RZ, 0x33, !PT ;  /* 0x00000011ff047212 */ /* 0x000fe400078e33ff */
[----:B------:R-:W-:Y:S02]  /*17c0*/  SHF.L.W.U32.HI R6, R6, 0x2, R7 ;  /* 0x0000000206067819 */ /* 0x000fe40000010e07 */
[----:B------:R-:W-:Y:S02]  /*17d0*/  LOP3.LUT R14, RZ, R15, RZ, 0x33, !PT ;  /* 0x0000000fff0e7212 */ /* 0x000fe400078e33ff */
[----:B------:R-:W-:Y:S02]  /*17e0*/  IADD3.X R18, P0, PT, RZ, R4, RZ, P0, !PT ;  /* 0x00000004ff127210 */ /* 0x000fe4000071e4ff */
[----:B------:R-:W-:Y:S02]  /*17f0*/  LOP3.LUT R4, RZ, R6, RZ, 0x33, !PT ;  /* 0x00000006ff047212 */ /* 0x000fe400078e33ff */
[----:B------:R-:W-:-:S02]  /*1800*/  IADD3.X R14, P1, PT, RZ, R14, RZ, P0, !PT ;  /* 0x0000000eff0e7210 */ /* 0x000fc4000073e4ff */
[----:B------:R-:W-:-:S03]  /*1810*/  ISETP.GT.U32.AND P2, PT, R15, -0x1, PT ;  /* 0xffffffff0f00780c */ /* 0x000fc60003f44070 */
[----:B------:R-:W-:Y:S01]  /*1820*/  IMAD.X R19, RZ, RZ, R4, P1 ;  /* 0x000000ffff137224 */ /* 0x000fe200008e0604 */
[----:B------:R-:W-:-:S04]  /*1830*/  ISETP.GT.AND.EX P0, PT, R6, -0x1, PT, P2 ;  /* 0xffffffff0600780c */ /* 0x000fc80003f04320 */
[----:B------:R-:W-:Y:S02]  /*1840*/  SEL R4, R6, R19, P0 ;  /* 0x0000001306047207 */ /* 0x000fe40000000000 */
[----:B------:R-:W-:Y:S02]  /*1850*/  SEL R15, R15, R14, P0 ;  /* 0x0000000e0f0f7207 */ /* 0x000fe40000000000 */
[----:B------:R-:W-:Y:S02]  /*1860*/  ISETP.NE.U32.AND P1, PT, R4, RZ, PT ;  /* 0x000000ff0400720c */ /* 0x000fe40003f25070 */
[----:B------:R-:W-:Y:S02]  /*1870*/  SEL R17, R17, R18, P0 ;  /* 0x0000001211117207 */ /* 0x000fe40000000000 */
[----:B------:R-:W-:Y:S01]  /*1880*/  SEL R19, R15, R4, !P1 ;  /* 0x000000040f137207 */ /* 0x000fe20004800000 */
[----:B------:R-:W-:-:S05]  /*1890*/  @!P0 IMAD.MOV R16, RZ, RZ, -R16 ;  /* 0x000000ffff108224 */ /* 0x000fca00078e0a10 */
[----:B------:R-:W0:Y:S02]  /*18a0*/  FLO.U32 R19, R19 ;  /* 0x0000001300137300 */ /* 0x000e2400000e0000 */
[C---:B0-----:R-:W-:Y:S02]  /*18b0*/  IADD3 R20, PT, PT, -R19.reuse, 0x1f, RZ ;  /* 0x0000001f13147810 */ /* 0x041fe40007ffe1ff */
[----:B------:R-:W-:-:S03]  /*18c0*/  IADD3 R14, PT, PT, -R19, 0x3f, RZ ;  /* 0x0000003f130e7810 */ /* 0x000fc60007ffe1ff */
[----:B------:R-:W-:-:S05]  /*18d0*/  @P1 IMAD.MOV R14, RZ, RZ, R20 ;  /* 0x000000ffff0e1224 */ /* 0x000fca00078e0214 */
[----:B------:R-:W-:-:S13]  /*18e0*/  ISETP.NE.AND P1, PT, R14, RZ, PT ;  /* 0x000000ff0e00720c */ /* 0x000fda0003f25270 */
[----:B------:R-:W-:Y:S05]  /*18f0*/  @!P1 BRA `(.L_x_38) ;  /* 0x0000000000289947 */ /* 0x000fea0003800000 */
[--C-:B------:R-:W-:Y:S02]  /*1900*/  SHF.R.U64 R18, R16, 0x1, R17.reuse ;  /* 0x0000000110127819 */ /* 0x100fe40000001211 */
[C---:B------:R-:W-:Y:S02]  /*1910*/  LOP3.LUT R16, R14.reuse, 0x3f, RZ, 0xc0, !PT ;  /* 0x0000003f0e107812 */ /* 0x040fe400078ec0ff */
[----:B------:R-:W-:Y:S02]  /*1920*/  SHF.R.U32.HI R20, RZ, 0x1, R17 ;  /* 0x00000001ff147819 */ /* 0x000fe40000011611 */
[----:B------:R-:W-:Y:S02]  /*1930*/  LOP3.LUT R17, R14, 0x3f, RZ, 0xc, !PT ;  /* 0x0000003f0e117812 */ /* 0x000fe400078e0cff */
[CC--:B------:R-:W-:Y:S02]  /*1940*/  SHF.L.U64.HI R19, R15.reuse, R16.reuse, R4 ;  /* 0x000000100f137219 */ /* 0x0c0fe40000010204 */
[----:B------:R-:W-:-:S02]  /*1950*/  SHF.L.U32 R16, R15, R16, RZ ;  /* 0x000000100f107219 */ /* 0x000fc400000006ff */
[-CC-:B------:R-:W-:Y:S02]  /*1960*/  SHF.R.U64 R15, R18, R17.reuse, R20.reuse ;  /* 0x00000011120f7219 */ /* 0x180fe40000001214 */
[----:B------:R-:W-:Y:S02]  /*1970*/  SHF.R.U32.HI R4, RZ, R17, R20 ;  /* 0x00000011ff047219 */ /* 0x000fe40000011614 */
[----:B------:R-:W-:Y:S02]  /*1980*/  LOP3.LUT R15, R16, R15, RZ, 0xfc, !PT ;  /* 0x0000000f100f7212 */ /* 0x000fe400078efcff */
[----:B------:R-:W-:-:S07]  /*1990*/  LOP3.LUT R4, R19, R4, RZ, 0xfc, !PT ;  /* 0x0000000413047212 */ /* 0x000fce00078efcff */
.L_x_38:
[----:B------:R-:W-:Y:S05]  /*19a0*/  BSYNC.RECONVERGENT B3 ;  /* 0x0000000000037941 */ /* 0x000fea0003800200 */
.L_x_37:
[----:B------:R-:W-:-:S04]  /*19b0*/  IMAD.WIDE.U32 R18, R15, 0x2168c235, RZ ;  /* 0x2168c2350f127825 */ /* 0x000fc800078e00ff */
[----:B------:R-:W-:Y:S01]  /*19c0*/  IMAD.MOV.U32 R16, RZ, RZ, R19 ;  /* 0x000000ffff107224 */ /* 0x000fe200078e0013 */
[----:B------:R-:W-:Y:S01]  /*19d0*/  IADD3 RZ, P1, PT, R18, R18, RZ ;  /* 0x0000001212ff7210 */ /* 0x000fe20007f3e0ff */
[----:B------:R-:W-:Y:S02]  /*19e0*/  IMAD.MOV.U32 R17, RZ, RZ, RZ ;  /* 0x000000ffff117224 */ /* 0x000fe400078e00ff */
[----:B------:R-:W-:Y:S02]  /*19f0*/  IMAD R19, R4, -0x36f0255e, RZ ;  /* 0xc90fdaa204137824 */ /* 0x000fe400078e02ff */
[----:B------:R-:W-:-:S04]  /*1a00*/  IMAD.WIDE.U32 R16, R15, -0x36f0255e, R16 ;  /* 0xc90fdaa20f107825 */ /* 0x000fc800078e0010 */
[----:B------:R-:W-:-:S04]  /*1a10*/  IMAD.HI.U32 R15, R4, -0x36f0255e, RZ ;  /* 0xc90fdaa2040f7827 */ /* 0x000fc800078e00ff */
[----:B------:R-:W-:-:S04]  /*1a20*/  IMAD.WIDE.U32 R16, P2, R4, 0x2168c235, R16 ;  /* 0x2168c23504107825 */ /* 0x000fc80007840010 */
[----:B------:R-:W-:Y:S01]  /*1a30*/  IMAD.X R4, RZ, RZ, R15, P2 ;  /* 0x000000ffff047224 */ /* 0x000fe200010e060f */
[----:B------:R-:W-:Y:S02]  /*1a40*/  IADD3 R15, P2, PT, R19, R17, RZ ;  /* 0x00000011130f7210 */ /* 0x000fe40007f5e0ff */
[----:B------:R-:W-:Y:S02]  /*1a50*/  IADD3.X RZ, P1, PT, R16, R16, RZ, P1, !PT ;  /* 0x0000001010ff7210 */ /* 0x000fe40000f3e4ff */
[C---:B------:R-:W-:Y:S01]  /*1a60*/  ISETP.GT.U32.AND P3, PT, R15.reuse, RZ, PT ;  /* 0x000000ff0f00720c */ /* 0x040fe20003f64070 */
[----:B------:R-:W-:Y:S01]  /*1a70*/  IMAD.X R4, RZ, RZ, R4, P2 ;  /* 0x000000ffff047224 */ /* 0x000fe200010e0604 */
[----:B------:R-:W-:-:S04]  /*1a80*/  IADD3.X R16, P2, PT, R15, R15, RZ, P1, !PT ;  /* 0x0000000f0f107210 */ /* 0x000fc80000f5e4ff */
[C---:B------:R-:W-:Y:S01]  /*1a90*/  ISETP.GT.AND.EX P1, PT, R4.reuse, RZ, PT, P3 ;  /* 0x000000ff0400720c */ /* 0x040fe20003f24330 */
[----:B------:R-:W-:-:S03]  /*1aa0*/  IMAD.X R17, R4, 0x1, R4, P2 ;  /* 0x0000000104117824 */ /* 0x000fc600010e0604 */
[----:B------:R-:W-:Y:S02]  /*1ab0*/  SEL R16, R16, R15, P1 ;  /* 0x0000000f10107207 */ /* 0x000fe40000800000 */
[----:B------:R-:W-:Y:S02]  /*1ac0*/  SEL R15, R17, R4, P1 ;  /* 0x00000004110f7207 */ /* 0x000fe40000800000 */
[----:B------:R-:W-:Y:S02]  /*1ad0*/  IADD3 R18, P2, PT, R16, 0x1, RZ ;  /* 0x0000000110127810 */ /* 0x000fe40007f5e0ff */
[----:B------:R-:W-:Y:S02]  /*1ae0*/  SEL R17, RZ, 0xffffffff, !P1 ;  /* 0xffffffffff117807 */ /* 0x000fe40004800000 */
[----:B------:R-:W-:Y:S01]  /*1af0*/  LOP3.LUT P1, R5, R5, 0x80000000, RZ, 0xc0, !PT ;  /* 0x8000000005057812 */ /* 0x000fe2000782c0ff */
[----:B------:R-:W-:Y:S02]  /*1b00*/  IMAD.X R15, RZ, RZ, R15, P2 ;  /* 0x000000ffff0f7224 */ /* 0x000fe400010e060f */
[----:B------:R-:W-:Y:S01]  /*1b10*/  IMAD.IADD R4, R17, 0x1, -R14 ;  /* 0x0000000111047824 */ /* 0x000fe200078e0a0e */
[----:B------:R-:W-:-:S02]  /*1b20*/  SHF.R.U32.HI R17, RZ, 0x1e, R7 ;  /* 0x0000001eff117819 */ /* 0x000fc40000011607 */
[----:B------:R-:W-:Y:S01]  /*1b30*/  SHF.R.U64 R18, R18, 0xa, R15 ;  /* 0x0000000a12127819 */ /* 0x000fe2000000120f */
[----:B------:R-:W-:Y:S01]  /*1b40*/  IMAD.SHL.U32 R4, R4, 0x100000, RZ ;  /* 0x0010000004047824 */ /* 0x000fe200078e00ff */
[----:B------:R-:W-:Y:S02]  /*1b50*/  LEA.HI R6, R6, R17, RZ, 0x1 ;  /* 0x0000001106067211 */ /* 0x000fe400078f08ff */
[----:B------:R-:W-:Y:S02]  /*1b60*/  IADD3 R18, P2, PT, R18, 0x1, RZ ;  /* 0x0000000112127810 */ /* 0x000fe40007f5e0ff */
[----:B------:R-:W-:Y:S01]  /*1b70*/  @!P0 LOP3.LUT R5, R5, 0x80000000, RZ, 0x3c, !PT ;  /* 0x8000000005058812 */ /* 0x000fe200078e3cff */
[----:B------:R-:W-:Y:S01]  /*1b80*/  @P1 IMAD.MOV R6, RZ, RZ, -R6 ;  /* 0x000000ffff061224 */ /* 0x000fe200078e0a06 */
[----:B------:R-:W-:-:S04]  /*1b90*/  LEA.HI.X R15, R15, RZ, RZ, 0x16, P2 ;  /* 0x000000ff0f0f7211 */ /* 0x000fc800010fb4ff */
[--C-:B------:R-:W-:Y:S02]  /*1ba0*/  SHF.R.U64 R18, R18, 0x1, R15.reuse ;  /* 0x0000000112127819 */ /* 0x100fe4000000120f */
[----:B------:R-:W-:Y:S02]  /*1bb0*/  SHF.R.U32.HI R7, RZ, 0x1, R15 ;  /* 0x00000001ff077819 */ /* 0x000fe4000001160f */
[----:B------:R-:W-:-:S04]  /*1bc0*/  IADD3 R18, P2, P3, RZ, RZ, R18 ;  /* 0x000000ffff127210 */ /* 0x000fc80007b5e012 */
[----:B------:R-:W-:-:S04]  /*1bd0*/  IADD3.X R4, PT, PT, R4, 0x3fe00000, R7, P2, P3 ;  /* 0x3fe0000004047810 */ /* 0x000fc800017e6407 */
[----:B------:R-:W-:-:S07]  /*1be0*/  LOP3.LUT R19, R4, R5, RZ, 0xfc, !PT ;  /* 0x0000000504137212 */ /* 0x000fce00078efcff */
.L_x_32:
[----:B------:R-:W-:Y:S02]  /*1bf0*/  IMAD.MOV.U32 R4, RZ, RZ, R0 ;  /* 0x000000ffff047224 */ /* 0x000fe400078e0000 */
[----:B------:R-:W-:-:S04]  /*1c00*/  IMAD.MOV.U32 R5, RZ, RZ, 0x0 ;  /* 0x00000000ff057424 */ /* 0x000fc800078e00ff */
[----:B------:R-:W-:Y:S05]  /*1c10*/  RET.REL.NODEC R4 `(_Z6map_m2PdS_i) ;  /* 0xffffffe004f87950 */ /* 0x000fea0003c3ffff */
.L_x_39:
        /* <DEDUP_REMOVED lines=14> */
.L_x_47:


//--------------------- .text._Z6map_m1Pdi        --------------------------
	.section	.text._Z6map_m1Pdi,"ax",@progbits
	.align	128
        .global         _Z6map_m1Pdi
        .type           _Z6map_m1Pdi,@function
        .size           _Z6map_m1Pdi,(.L_x_50 - _Z6map_m1Pdi)
        .other          _Z6map_m1Pdi,@"STO_CUDA_ENTRY STV_DEFAULT"
_Z6map_m1Pdi:
.text._Z6map_m1Pdi:
        /* <DEDUP_REMOVED lines=10> */
[----:B------:R-:W2:Y:S01]  /*00a0*/  LDCU.64 UR6, c[0x0][0x358] ;  /* 0x00006b00ff0677ac */ /* 0x000ea20008000a00 */
[----:B------:R-:W3:Y:S01]  /*00b0*/  LDCU UR8, c[0x0][0x388] ;  /* 0x00007100ff0877ac */ /* 0x000ee20008000800 */
[----:B-1----:R-:W-:-:S07]  /*00c0*/  IMAD R0, R0, UR4, RZ ;  /* 0x0000000400007c24 */ /* 0x002fce000f8e02ff */
.L_x_43:
[----:B01----:R-:W-:-:S05]  /*00d0*/  IMAD.WIDE.U32 R4, R9, 0x8, R2 ;  /* 0x0000000809047825 */ /* 0x003fca00078e0002 */
[----:B--2---:R-:W2:Y:S01]  /*00e0*/  LDG.E.64 R6, desc[UR6][R4.64] ;  /* 0x0000000604067981 */ /* 0x004ea2000c1e1b00 */
[----:B------:R-:W-:Y:S01]  /*00f0*/  IMAD.IADD R9, R0, 0x1, R9 ;  /* 0x0000000100097824 */ /* 0x000fe200078e0209 */
[----:B------:R-:W-:Y:S04]  /*0100*/  BSSY.RECONVERGENT B0, `(.L_x_40) ;  /* 0x000003b000007945 */ /* 0x000fe80003800200 */
[----:B---3--:R-:W-:Y:S02]  /*0110*/  ISETP.GE.U32.AND P0, PT, R9, UR8, PT ;  /* 0x0000000809007c0c */ /* 0x008fe4000bf06070 */
[----:B--2---:R-:W-:Y:S01]  /*0120*/  LOP3.LUT R13, R7, 0x7fffffff, RZ, 0xc0, !PT ;  /* 0x7fffffff070d7812 */ /* 0x004fe200078ec0ff */
[----:B------:R-:W-:-:S03]  /*0130*/  IMAD.MOV.U32 R12, RZ, RZ, R6 ;  /* 0x000000ffff0c7224 */ /* 0x000fc600078e0006 */
[----:B------:R-:W-:-:S13]  /*0140*/  ISETP.GT.U32.AND P1, PT, R13, 0x408633ce, PT ;  /* 0x408633ce0d00780c */ /* 0x000fda0003f24070 */
[----:B------:R-:W-:Y:S05]  /*0150*/  @P1 BRA `(.L_x_41) ;  /* 0x0000000000c81947 */ /* 0x000fea0003800000 */
[----:B------:R-:W-:Y:S02]  /*0160*/  HFMA2 R6, -RZ, RZ, 1323, -4.565715789794921875e-05 ;  /* 0x652b82feff067431 */ /* 0x000fe400000001ff */
[----:B------:R-:W-:Y:S01]  /*0170*/  IMAD.MOV.U32 R7, RZ, RZ, 0x3ff71547 ;  /* 0x3ff71547ff077424 */ /* 0x000fe200078e00ff */
[----:B------:R-:W-:Y:S01]  /*0180*/  UMOV UR4, 0xfefa39ef ;  /* 0xfefa39ef00047882 */ /* 0x000fe20000000000 */
[----:B------:R-:W-:-:S04]  /*0190*/  UMOV UR5, 0x3fe62e42 ;  /* 0x3fe62e4200057882 */ /* 0x000fc80000000000 */
[----:B------:R-:W-:-:S08]  /*01a0*/  DFMA R6, R12, R6, 6.75539944105574400000e+15 ;  /* 0x433800000c06742b */ /* 0x000fd00000000006 */
[----:B------:R-:W-:-:S08]  /*01b0*/  DADD R10, R6, -6.75539944105574400000e+15 ;  /* 0xc3380000060a7429 */ /* 0x000fd00000000000 */
[----:B------:R-:W-:Y:S01]  /*01c0*/  DFMA R12, R10, -UR4, R12 ;  /* 0x800000040a0c7c2b */ /* 0x000fe2000800000c */
[----:B------:R-:W-:Y:S01]  /*01d0*/  UMOV UR4, 0x3b39803f ;  /* 0x3b39803f00047882 */ /* 0x000fe20000000000 */
[----:B------:R-:W-:-:S06]  /*01e0*/  UMOV UR5, 0x3c7abc9e ;  /* 0x3c7abc9e00057882 */ /* 0x000fcc0000000000 */
[----:B------:R-:W-:Y:S01]  /*01f0*/  DFMA R10, R10, -UR4, R12 ;  /* 0x800000040a0a7c2b */ /* 0x000fe2000800000c */
[----:B------:R-:W-:Y:S01]  /*0200*/  UMOV UR4, 0x69ce2bdf ;  /* 0x69ce2bdf00047882 */ /* 0x000fe20000000000 */
[----:B------:R-:W-:Y:S01]  /*0210*/  MOV R12, 0xfca213ea ;  /* 0xfca213ea000c7802 */ /* 0x000fe20000000f00 */
[----:B------:R-:W-:Y:S01]  /*0220*/  IMAD.MOV.U32 R13, RZ, RZ, 0x3e928af3 ;  /* 0x3e928af3ff0d7424 */ /* 0x000fe200078e00ff */
[----:B------:R-:W-:-:S05]  /*0230*/  UMOV UR5, 0x3e5ade15 ;  /* 0x3e5ade1500057882 */ /* 0x000fca0000000000 */
[----:B------:R-:W-:Y:S01]  /*0240*/  DFMA R12, R10, UR4, R12 ;  /* 0x000000040a0c7c2b */ /* 0x000fe2000800000c */
        /* <DEDUP_REMOVED lines=24> */
[----:B------:R-:W-:-:S08]  /*03d0*/  DFMA R12, R10, R12, 1 ;  /* 0x3ff000000a0c742b */ /* 0x000fd0000000000c */
[----:B------:R-:W-:-:S10]  /*03e0*/  DFMA R12, R10, R12, 1 ;  /* 0x3ff000000a0c742b */ /* 0x000fd4000000000c */
[----:B------:R-:W-:-:S05]  /*03f0*/  LEA R6, R6, R13, 0x14 ;  /* 0x0000000d06067211 */ /* 0x000fca00078ea0ff */
[----:B------:R-:W-:Y:S01]  /*0400*/  VIADD R13, R6, 0xffe00000 ;  /* 0xffe00000060d7836 */ /* 0x000fe20000000000 */
[----:B------:R-:W-:-:S03]  /*0410*/  MOV R6, RZ ;  /* 0x000000ff00067202 */ /* 0x000fc60000000f00 */
[----:B------:R-:W0:Y:S03]  /*0420*/  MUFU.RCP64H R7, R13 ;  /* 0x0000000d00077308 */ /* 0x000e260000001800 */
[----:B0-----:R-:W-:-:S08]  /*0430*/  DFMA R10, -R12, R6, 1 ;  /* 0x3ff000000c0a742b */ /* 0x001fd00000000106 */
[----:B------:R-:W-:-:S08]  /*0440*/  DFMA R10, R10, R10, R10 ;  /* 0x0000000a0a0a722b */ /* 0x000fd0000000000a */
[----:B------:R-:W-:-:S08]  /*0450*/  DFMA R10, R6, R10, R6 ;  /* 0x0000000a060a722b */ /* 0x000fd00000000006 */
[----:B------:R-:W-:Y:S01]  /*0460*/  DFMA R10, R10, 0.0625, R12 ;  /* 0x3fb000000a0a782b */ /* 0x000fe2000000000c */
[----:B------:R-:W-:Y:S10]  /*0470*/  BRA `(.L_x_42) ;  /* 0x00000000000c7947 */ /* 0x000ff40003800000 */
.L_x_41:
[----:B------:R-:W-:-:S06]  /*0480*/  DSETP.GTU.AND P1, PT, R6, +INF , PT ;  /* 0x7ff000000600742a */ /* 0x000fcc0003f2c000 */
[----:B------:R-:W-:Y:S02]  /*0490*/  FSEL R10, R6, RZ, P1 ;  /* 0x000000ff060a7208 */ /* 0x000fe40000800000 */
[----:B------:R-:W-:-:S07]  /*04a0*/  FSEL R11, R7, +QNAN , P1 ;  /* 0x7ff00000070b7808 */ /* 0x000fce0000800000 */
.L_x_42:
[----:B------:R-:W-:Y:S05]  /*04b0*/  BSYNC.RECONVERGENT B0 ;  /* 0x0000000000007941 */ /* 0x000fea0003800200 */
.L_x_40:
[----:B------:R-:W-:-:S08]  /*04c0*/  DADD R10, R10, R10 ;  /* 0x000000000a0a7229 */ /* 0x000fd0000000000a */
[----:B------:R-:W-:-:S07]  /*04d0*/  DADD R10, R10, 1 ;  /* 0x3ff000000a0a7429 */ /* 0x000fce0000000000 */
[----:B------:R1:W-:Y:S01]  /*04e0*/  STG.E.64 desc[UR6][R4.64], R10 ;  /* 0x0000000a04007986 */ /* 0x0003e2000c101b06 */
[----:B------:R-:W-:Y:S05]  /*04f0*/  @!P0 BRA `(.L_x_43) ;  /* 0xfffffff800f48947 */ /* 0x000fea000383ffff */
[----:B------:R-:W-:Y:S05]  /*0500*/  EXIT ;  /* 0x000000000000794d */ /* 0x000fea0003800000 */
.L_x_44:
        /* <DEDUP_REMOVED lines=15> */
.L_x_50:


//--------------------- .nv.global.init           --------------------------
	.section	.nv.global.init,"aw",@progbits
	.align	8
.nv.global.init:
	.type		__cudart_i2opi_d,@object
	.size		__cudart_i2opi_d,(.L_0 - __cudart_i2opi_d)
__cudart_i2opi_d:
        /*0000*/ 	.byte	0x08, 0x5d, 0x8d, 0x1f, 0xb1, 0x5f, 0xfb, 0x6b, 0xea, 0x92, 0x52, 0x8a, 0xf7, 0x39, 0x07, 0x3d
        /* <DEDUP_REMOVED lines=8> */
.L_0:


//--------------------- .nv.shared.reserved.0     --------------------------
	.section	.nv.shared.reserved.0,"aw",@nobits
	.weak		__nv_reservedSMEM_offset_0_alias
	.size		__nv_reservedSMEM_offset_0_alias, 0, 64
	.other		__nv_reservedSMEM_offset_0_alias,@"STO_CUDA_RESERVED_SHARED STV_DEFAULT"
__nv_reservedSMEM_offset_0_alias:
	.zero		0
	.zero		64


//--------------------- .nv.constant0._Z5mergePKdPdi --------------------------
	.section	.nv.constant0._Z5mergePKdPdi,"a",@progbits
	.sectionflags	@""
	.align	4
.nv.constant0._Z5mergePKdPdi:
	.zero		916


//--------------------- .nv.constant0._Z6map_m2PdS_i --------------------------
	.section	.nv.constant0._Z6map_m2PdS_i,"a",@progbits
	.sectionflags	@""
	.align	4
.nv.constant0._Z6map_m2PdS_i:
	.zero		916


//--------------------- .nv.constant0._Z6map_m1Pdi --------------------------
	.section	.nv.constant0._Z6map_m1Pdi,"a",@progbits
	.sectionflags	@""
	.align	4
.nv.constant0._Z6map_m1Pdi:
	.zero		908


//--------------------- SYMBOLS --------------------------

	.type		.nv.reservedSmem.offset0,@object
	.size		.nv.reservedSmem.offset0,0x4
